	.target	sm_100a

	.elftype	@"ET_EXEC"


//--------------------- .note.nv.tkinfo           --------------------------
	.section	.note.nv.tkinfo,"",@"SHT_NOTE"
	.sectionflags	@"SHF_NOTE_NV_TKINFO"
	.tkinfo
        /*0018*/ 	.word	0x00000002
        /*0030*/ 	.string	""
        /*0030*/ 	.string	"ptxas"
        /*0030*/ 	.string	"Cuda compilation tools, release 13.0, V13.0.88"
        /*0030*/ 	.string	"Build cuda_13.0.r13.0/compiler.36424714_0"
        /*0030*/ 	.string	"-arch sm_100a -m 64 "



//--------------------- .note.nv.cuinfo           --------------------------
	.section	.note.nv.cuinfo,"",@"SHT_NOTE"
	.sectionflags	@"SHF_NOTE_NV_CUINFO"
        /*0018*/ 	.short	0x0002
        /*001a*/ 	.short	0x0064
        /*001c*/ 	.short	0x0082
	.zero		2


//--------------------- .nv.info                  --------------------------
	.section	.nv.info,"",@"SHT_CUDA_INFO"
	.align	4


	//----- nvinfo : EIATTR_REGCOUNT
	.align		4
        /*0000*/ 	.byte	0x04, 0x2f
        /*0002*/ 	.short	(.L_19 - .L_18)
	.align		4
.L_18:
        /*0004*/ 	.word	index@(_ZN7cutlass13device_kernelINS_4gemm6kernel13GemmUniversalIN4cute5tupleIJiiiiEEENS1_10collective13CollectiveMmaINS1_35MainloopSm100TmaUmmaWarpSpecializedILi9ELi2ELi4ENS5_IJNS4_1CILi1EEENSA_ILi4EEESB_EEEEENS5_IJNSA_ILi64EEENSA_ILi256EEENSA_ILi32EEEEEENS_10bfloat16_tENS5_IJlSB_lEEESJ_SK_NS4_8TiledMMAINS4_8MMA_AtomIJNS4_20SM100_MMA_F16BF16_SSISJ_SJ_fLi64ELi256ELNS4_4UMMA5MajorE0ELSP_0ELNSO_7ScaleInE0ELSQ_0EEEEEENS4_6LayoutINS5_IJSB_SB_SB_EEENS5_IJNSA_ILi0EEESV_SV_EEEEENS5_IJNS4_10UnderscoreESY_SY_EEEEENS4_23SM90_TMA_LOAD_MULTICASTENS4_14ComposedLayoutINS4_7SwizzleILi2ELi4ELi3EEENS4_18smem_ptr_flag_bitsILi16EEENST_INS5_IJNSA_ILi8EEESH_EEENS5_IJSH_SB_EEEEEEEvNS4_8identityENS4_13SM90_TMA_LOADES1B_vS1C_EENS_8epilogue10collective18CollectiveEpilogueINS1F_23Sm100TmaWarpSpecializedILi4ELi2ELi32ELb1ELb0EEEJSI_NS5_IJNST_ISF_SB_EES1K_EEESJ_SK_SJ_SK_NS1F_6fusion15FusionCallbacksIS1J_NS1M_17LinearCombinationISJ_fSJ_fLNS_15FloatRoundStyleE2EEESI_S1L_JEEENS4_5SM1004TMEM4LOAD26SM100_TMEM_LOAD_16dp256b8xES1D_NS12_INS13_ILi3ELi4ELi3EEES16_NST_INS5_IJS17_SF_EEENS5_IJSF_SB_EEEEEEENS4_17SM75_U32x4_LDSM_NENS4_14SM90_TMA_STOREES20_NS4_17SM90_U32x4_STSM_NENS4_39AutoVectorizingCopyWithAssumedAlignmentILi128EEEEEEvvEEEEvNT_6ParamsE)
        /*0008*/ 	.word	0x0000007a


	//----- nvinfo : EIATTR_FRAME_SIZE
	.align		4
.L_19:
        /*000c*/ 	.byte	0x04, 0x11
        /*000e*/ 	.short	(.L_21 - .L_20)
	.align		4
.L_20:
        /*0010*/ 	.word	index@($__internal_2_$__cuda_sm10x_tcgen05_guardrail_trap_unallocated_columns_being_dealloced)
        /*0014*/ 	.word	0x00000000


	//----- nvinfo : EIATTR_FRAME_SIZE
	.align		4
.L_21:
        /*0018*/ 	.byte	0x04, 0x11
        /*001a*/ 	.short	(.L_23 - .L_22)
	.align		4
.L_22:
        /*001c*/ 	.word	index@($__internal_1_$__cuda_sm10x_tcgen05_guardrail_trap_phase_invalid_during_alloc)
        /*0020*/ 	.word	0x00000000


	//----- nvinfo : EIATTR_FRAME_SIZE
	.align		4
.L_23:
        /*0024*/ 	.byte	0x04, 0x11
        /*0026*/ 	.short	(.L_25 - .L_24)
	.align		4
.L_24:
        /*0028*/ 	.word	index@($__internal_0_$__cuda_sm10x_tcgen05_guardrail_trap_col_being_dealloced_not_returned_by_alloc)
        /*002c*/ 	.word	0x00000000


	//----- nvinfo : EIATTR_FRAME_SIZE
	.align		4
.L_25:
        /*0030*/ 	.byte	0x04, 0x11
        /*0032*/ 	.short	(.L_27 - .L_26)
	.align		4
.L_26:
        /*0034*/ 	.word	index@(_ZN7cutlass13device_kernelINS_4gemm6kernel13GemmUniversalIN4cute5tupleIJiiiiEEENS1_10collective13CollectiveMmaINS1_35MainloopSm100TmaUmmaWarpSpecializedILi9ELi2ELi4ENS5_IJNS4_1CILi1EEENSA_ILi4EEESB_EEEEENS5_IJNSA_ILi64EEENSA_ILi256EEENSA_ILi32EEEEEENS_10bfloat16_tENS5_IJlSB_lEEESJ_SK_NS4_8TiledMMAINS4_8MMA_AtomIJNS4_20SM100_MMA_F16BF16_SSISJ_SJ_fLi64ELi256ELNS4_4UMMA5MajorE0ELSP_0ELNSO_7ScaleInE0ELSQ_0EEEEEENS4_6LayoutINS5_IJSB_SB_SB_EEENS5_IJNSA_ILi0EEESV_SV_EEEEENS5_IJNS4_10UnderscoreESY_SY_EEEEENS4_23SM90_TMA_LOAD_MULTICASTENS4_14ComposedLayoutINS4_7SwizzleILi2ELi4ELi3EEENS4_18smem_ptr_flag_bitsILi16EEENST_INS5_IJNSA_ILi8EEESH_EEENS5_IJSH_SB_EEEEEEEvNS4_8identityENS4_13SM90_TMA_LOADES1B_vS1C_EENS_8epilogue10collective18CollectiveEpilogueINS1F_23Sm100TmaWarpSpecializedILi4ELi2ELi32ELb1ELb0EEEJSI_NS5_IJNST_ISF_SB_EES1K_EEESJ_SK_SJ_SK_NS1F_6fusion15FusionCallbacksIS1J_NS1M_17LinearCombinationISJ_fSJ_fLNS_15FloatRoundStyleE2EEESI_S1L_JEEENS4_5SM1004TMEM4LOAD26SM100_TMEM_LOAD_16dp256b8xES1D_NS12_INS13_ILi3ELi4ELi3EEES16_NST_INS5_IJS17_SF_EEENS5_IJSF_SB_EEEEEEENS4_17SM75_U32x4_LDSM_NENS4_14SM90_TMA_STOREES20_NS4_17SM90_U32x4_STSM_NENS4_39AutoVectorizingCopyWithAssumedAlignmentILi128EEEEEEvvEEEEvNT_6ParamsE)
        /*0038*/ 	.word	0x00000000


	//----- nvinfo : EIATTR_MIN_STACK_SIZE
	.align		4
.L_27:
        /*003c*/ 	.byte	0x04, 0x12
        /*003e*/ 	.short	(.L_29 - .L_28)
	.align		4
.L_28:
        /*0040*/ 	.word	index@(_ZN7cutlass13device_kernelINS_4gemm6kernel13GemmUniversalIN4cute5tupleIJiiiiEEENS1_10collective13CollectiveMmaINS1_35MainloopSm100TmaUmmaWarpSpecializedILi9ELi2ELi4ENS5_IJNS4_1CILi1EEENSA_ILi4EEESB_EEEEENS5_IJNSA_ILi64EEENSA_ILi256EEENSA_ILi32EEEEEENS_10bfloat16_tENS5_IJlSB_lEEESJ_SK_NS4_8TiledMMAINS4_8MMA_AtomIJNS4_20SM100_MMA_F16BF16_SSISJ_SJ_fLi64ELi256ELNS4_4UMMA5MajorE0ELSP_0ELNSO_7ScaleInE0ELSQ_0EEEEEENS4_6LayoutINS5_IJSB_SB_SB_EEENS5_IJNSA_ILi0EEESV_SV_EEEEENS5_IJNS4_10UnderscoreESY_SY_EEEEENS4_23SM90_TMA_LOAD_MULTICASTENS4_14ComposedLayoutINS4_7SwizzleILi2ELi4ELi3EEENS4_18smem_ptr_flag_bitsILi16EEENST_INS5_IJNSA_ILi8EEESH_EEENS5_IJSH_SB_EEEEEEEvNS4_8identityENS4_13SM90_TMA_LOADES1B_vS1C_EENS_8epilogue10collective18CollectiveEpilogueINS1F_23Sm100TmaWarpSpecializedILi4ELi2ELi32ELb1ELb0EEEJSI_NS5_IJNST_ISF_SB_EES1K_EEESJ_SK_SJ_SK_NS1F_6fusion15FusionCallbacksIS1J_NS1M_17LinearCombinationISJ_fSJ_fLNS_15FloatRoundStyleE2EEESI_S1L_JEEENS4_5SM1004TMEM4LOAD26SM100_TMEM_LOAD_16dp256b8xES1D_NS12_INS13_ILi3ELi4ELi3EEES16_NST_INS5_IJS17_SF_EEENS5_IJSF_SB_EEEEEEENS4_17SM75_U32x4_LDSM_NENS4_14SM90_TMA_STOREES20_NS4_17SM90_U32x4_STSM_NENS4_39AutoVectorizingCopyWithAssumedAlignmentILi128EEEEEEvvEEEEvNT_6ParamsE)
        /*0044*/ 	.word	0x00000000
.L_29:


//--------------------- .nv.compat                --------------------------
	.section	.nv.compat,"",@"SHT_CUDA_COMPAT_INFO"
	.align	4
        /*0000*/ 	.byte	0x02, 0x09, 0x01, 0x00, 0x02, 0x02, 0x02, 0x00, 0x02, 0x05, 0x05, 0x00, 0x03, 0x07, 0x01, 0x01
        /*0010*/ 	.byte	0x02, 0x03, 0x01, 0x00, 0x02, 0x06, 0x01, 0x00, 0x04, 0x0b, 0x08, 0x00, 0x09, 0x00, 0x00, 0x00
        /*0020*/ 	.byte	0x00, 0x00, 0x00, 0x00


//--------------------- .nv.info._ZN7cutlass13device_kernelINS_4gemm6kernel13GemmUniversalIN4cute5tupleIJiiiiEEENS1_10collective13CollectiveMmaINS1_35MainloopSm100TmaUmmaWarpSpecializedILi9ELi2ELi4ENS5_IJNS4_1CILi1EEENSA_ILi4EEESB_EEEEENS5_IJNSA_ILi64EEENSA_ILi256EEENSA_ILi32EEEEEENS_10bfloat16_tENS5_IJlSB_lEEESJ_SK_NS4_8TiledMMAINS4_8MMA_AtomIJNS4_20SM100_MMA_F16BF16_SSISJ_SJ_fLi64ELi256ELNS4_4UMMA5MajorE0ELSP_0ELNSO_7ScaleInE0ELSQ_0EEEEEENS4_6LayoutINS5_IJSB_SB_SB_EEENS5_IJNSA_ILi0EEESV_SV_EEEEENS5_IJNS4_10UnderscoreESY_SY_EEEEENS4_23SM90_TMA_LOAD_MULTICASTENS4_14ComposedLayoutINS4_7SwizzleILi2ELi4ELi3EEENS4_18smem_ptr_flag_bitsILi16EEENST_INS5_IJNSA_ILi8EEESH_EEENS5_IJSH_SB_EEEEEEEvNS4_8identityENS4_13SM90_TMA_LOADES1B_vS1C_EENS_8epilogue10collective18CollectiveEpilogueINS1F_23Sm100TmaWarpSpecializedILi4ELi2ELi32ELb1ELb0EEEJSI_NS5_IJNST_ISF_SB_EES1K_EEESJ_SK_SJ_SK_NS1F_6fusion15FusionCallbacksIS1J_NS1M_17LinearCombinationISJ_fSJ_fLNS_15FloatRoundStyleE2EEESI_S1L_JEEENS4_5SM1004TMEM4LOAD26SM100_TMEM_LOAD_16dp256b8xES1D_NS12_INS13_ILi3ELi4ELi3EEES16_NST_INS5_IJS17_SF_EEENS5_IJSF_SB_EEEEEEENS4_17SM75_U32x4_LDSM_NENS4_14SM90_TMA_STOREES20_NS4_17SM90_U32x4_STSM_NENS4_39AutoVectorizingCopyWithAssumedAlignmentILi128EEEEEEvvEEEEvNT_6ParamsE --------------------------
	.section	.nv.info._ZN7cutlass13device_kernelINS_4gemm6kernel13GemmUniversalIN4cute5tupleIJiiiiEEENS1_10collective13CollectiveMmaINS1_35MainloopSm100TmaUmmaWarpSpecializedILi9ELi2ELi4ENS5_IJNS4_1CILi1EEENSA_ILi4EEESB_EEEEENS5_IJNSA_ILi64EEENSA_ILi256EEENSA_ILi32EEEEEENS_10bfloat16_tENS5_IJlSB_lEEESJ_SK_NS4_8TiledMMAINS4_8MMA_AtomIJNS4_20SM100_MMA_F16BF16_SSISJ_SJ_fLi64ELi256ELNS4_4UMMA5MajorE0ELSP_0ELNSO_7ScaleInE0ELSQ_0EEEEEENS4_6LayoutINS5_IJSB_SB_SB_EEENS5_IJNSA_ILi0EEESV_SV_EEEEENS5_IJNS4_10UnderscoreESY_SY_EEEEENS4_23SM90_TMA_LOAD_MULTICASTENS4_14ComposedLayoutINS4_7SwizzleILi2ELi4ELi3EEENS4_18smem_ptr_flag_bitsILi16EEENST_INS5_IJNSA_ILi8EEESH_EEENS5_IJSH_SB_EEEEEEEvNS4_8identityENS4_13SM90_TMA_LOADES1B_vS1C_EENS_8epilogue10collective18CollectiveEpilogueINS1F_23Sm100TmaWarpSpecializedILi4ELi2ELi32ELb1ELb0EEEJSI_NS5_IJNST_ISF_SB_EES1K_EEESJ_SK_SJ_SK_NS1F_6fusion15FusionCallbacksIS1J_NS1M_17LinearCombinationISJ_fSJ_fLNS_15FloatRoundStyleE2EEESI_S1L_JEEENS4_5SM1004TMEM4LOAD26SM100_TMEM_LOAD_16dp256b8xES1D_NS12_INS13_ILi3ELi4ELi3EEES16_NST_INS5_IJS17_SF_EEENS5_IJSF_SB_EEEEEEENS4_17SM75_U32x4_LDSM_NENS4_14SM90_TMA_STOREES20_NS4_17SM90_U32x4_STSM_NENS4_39AutoVectorizingCopyWithAssumedAlignmentILi128EEEEEEvvEEEEvNT_6ParamsE,"",@"SHT_CUDA_INFO"
	.sectionflags	@""
	.align	4


	//----- nvinfo : EIATTR_CUDA_API_VERSION
	.align		4
        /*0000*/ 	.byte	0x04, 0x37
        /*0002*/ 	.short	(.L_31 - .L_30)
.L_30:
        /*0004*/ 	.word	0x00000082


	//----- nvinfo : EIATTR_KPARAM_INFO
	.align		4
.L_31:
        /*0008*/ 	.byte	0x04, 0x17
        /*000a*/ 	.short	(.L_33 - .L_32)
.L_32:
        /*000c*/ 	.word	0x00000000
        /*0010*/ 	.short	0x0000
        /*0012*/ 	.short	0x0000
        /*0014*/ 	.byte	0x00, 0xf0, 0x01, 0x20


	//----- nvinfo : EIATTR_AT_ENTRY_FRAGMENTS
	.align		4
.L_33:
        /*0018*/ 	.byte	0x04, 0x4f
        /*001a*/ 	.short	(.L_35 - .L_34)


	//   ....[0]....
.L_34:
        /*001c*/ 	.word	0x00000006


	//----- nvinfo : EIATTR_RESERVED_SMEM_USED
	.align		4
.L_35:
        /*0020*/ 	.byte	0x01, 0x41
	.zero		2


	//----- nvinfo : EIATTR_SPARSE_MMA_MASK
	.align		4
        /*0024*/ 	.byte	0x03, 0x50
        /*0026*/ 	.short	0x0000


	//----- nvinfo : EIATTR_TCGEN05_1CTA_USED
	.align		4
        /*0028*/ 	.byte	0x01, 0x51
	.zero		2


	//----- nvinfo : EIATTR_MAXREG_COUNT
	.align		4
        /*002c*/ 	.byte	0x03, 0x1b
        /*002e*/ 	.short	0x00ff


	//----- nvinfo : EIATTR_NUM_BARRIERS
	.align		4
        /*0030*/ 	.byte	0x02, 0x4c
        /*0032*/ 	.byte	0x07
	.zero		1


	//----- nvinfo : EIATTR_EXTERNS
	.align		4
        /*0034*/ 	.byte	0x04, 0x0f
        /*0036*/ 	.short	(.L_37 - .L_36)


	//   ....[0]....
	.align		4
.L_36:
        /*0038*/ 	.word	index@(__assertfail)


	//----- nvinfo : EIATTR_MERCURY_ISA_VERSION
	.align		4
.L_37:
        /*003c*/ 	.byte	0x03, 0x5f
        /*003e*/ 	.short	0x0101


	//----- nvinfo : EIATTR_INT_WARP_WIDE_INSTR_OFFSETS
	.align		4
        /*0040*/ 	.byte	0x04, 0x31
        /*0042*/ 	.short	(.L_39 - .L_38)


	//   ....[0]....
.L_38:
        /*0044*/ 	.word	0x00004070


	//   ....[1]....
        /*0048*/ 	.word	0x00004090


	//   ....[2]....
        /*004c*/ 	.word	0x000040c0


	//   ....[3]....
        /*0050*/ 	.word	0x00004c40


	//   ....[4]....
        /*0054*/ 	.word	0x00004cb0


	//   ....[5]....
        /*0058*/ 	.word	0x00004d80


	//   ....[6]....
        /*005c*/ 	.word	0x00004e00


	//   ....[7]....
        /*0060*/ 	.word	0x00004ef0


	//   ....[8]....
        /*0064*/ 	.word	0x00004f70


	//   ....[9]....
        /*0068*/ 	.word	0x00005050


	//   ....[10]....
        /*006c*/ 	.word	0x00005100


	//----- nvinfo : EIATTR_COOP_GROUP_MASK_REGIDS
	.align		4
.L_39:
        /*0070*/ 	.byte	0x04, 0x29
        /*0072*/ 	.short	(.L_41 - .L_40)


	//   ....[0]....
.L_40:
        /*0074*/ 	.word	0xffffffff


	//   ....[1]....
        /*0078*/ 	.word	0xffffffff


	//   ....[2]....
        /*007c*/ 	.word	0xffffffff


	//   ....[3]....
        /*0080*/ 	.word	0xffffffff


	//   ....[4]....
        /*0084*/ 	.word	0xffffffff


	//   ....[5]....
        /*0088*/ 	.word	0xffffffff


	//   ....[6]....
        /*008c*/ 	.word	0xffffffff


	//   ....[7]....
        /*0090*/ 	.word	0xffffffff


	//   ....[8]....
        /*0094*/ 	.word	0xffffffff


	//   ....[9]....
        /*0098*/ 	.word	0xffffffff


	//   ....[10]....
        /*009c*/ 	.word	0xffffffff


	//   ....[11]....
        /*00a0*/ 	.word	0xffffffff


	//   ....[12]....
        /*00a4*/ 	.word	0xffffffff


	//   ....[13]....
        /*00a8*/ 	.word	0xffffffff


	//----- nvinfo : EIATTR_COOP_GROUP_INSTR_OFFSETS
	.align		4
.L_41:
        /*00ac*/ 	.byte	0x04, 0x28
        /*00ae*/ 	.short	(.L_43 - .L_42)


	//   ....[0]....
.L_42:
        /*00b0*/ 	.word	0x00000080


	//   ....[1]....
        /*00b4*/ 	.word	0x000004f0


	//   ....[2]....
        /*00b8*/ 	.word	0x00000770


	//   ....[3]....
        /*00bc*/ 	.word	0x00000910


	//   ....[4]....
        /*00c0*/ 	.word	0x00000a10


	//   ....[5]....
        /*00c4*/ 	.word	0x00000b80


	//   ....[6]....
        /*00c8*/ 	.word	0x00000d20


	//   ....[7]....
        /*00cc*/ 	.word	0x00000ed0


	//   ....[8]....
        /*00d0*/ 	.word	0x00002180


	//   ....[9]....
        /*00d4*/ 	.word	0x00003340


	//   ....[10]....
        /*00d8*/ 	.word	0x00003550


	//   ....[11]....
        /*00dc*/ 	.word	0x00003580


	//   ....[12]....
        /*00e0*/ 	.word	0x00003f50


	//   ....[13]....
        /*00e4*/ 	.word	0x00004180


	//----- nvinfo : EIATTR_VRC_CTA_INIT_COUNT
	.align		4
.L_43:
        /*00e8*/ 	.byte	0x02, 0x4a
        /*00ea*/ 	.byte	0x80
	.zero		1


	//----- nvinfo : EIATTR_SYSCALL_OFFSETS
	.align		4
        /*00ec*/ 	.byte	0x04, 0x46
        /*00ee*/ 	.short	(.L_45 - .L_44)


	//   ....[0]....
.L_44:
        /*00f0*/ 	.word	0x00005d90


	//   ....[1]....
        /*00f4*/ 	.word	0x00005e80


	//   ....[2]....
        /*00f8*/ 	.word	0x000066f0


	//   ....[3]....
        /*00fc*/ 	.word	0x000073b0


	//   ....[4]....
        /*0100*/ 	.word	0x00008020


	//   ....[5]....
        /*0104*/ 	.word	0x00008c80


	//----- nvinfo : EIATTR_MBARRIER_INSTR_OFFSETS
	.align		4
.L_45:
        /*0108*/ 	.byte	0x04, 0x39
        /*010a*/ 	.short	(.L_47 - .L_46)


	//   ....[0]....
.L_46:
        /*010c*/ 	.word	0x00000630
        /*0110*/ 	.word	0x000000ff
        /*0114*/ 	.word	0x00000000
        /*0118*/ 	.short	0x0100
        /*011a*/ 	.byte	0x04
	.zero		1


	//   ....[1]....
        /*011c*/ 	.word	0x00000640
        /*0120*/ 	.word	0x000000ff
        /*0124*/ 	.word	0x00000048
        /*0128*/ 	.short	0x0100
        /*012a*/ 	.byte	0x04
	.zero		1


	//   ....[2]....
        /*012c*/ 	.word	0x00000650
        /*0130*/ 	.word	0x000000ff
        /*0134*/ 	.word	0x00000008
        /*0138*/ 	.short	0x0100
        /*013a*/ 	.byte	0x04
	.zero		1


	//   ....[3]....
        /*013c*/ 	.word	0x00000660
        /*0140*/ 	.word	0x000000ff
        /*0144*/ 	.word	0x00000050
        /*0148*/ 	.short	0x0100
        /*014a*/ 	.byte	0x04
	.zero		1


	//   ....[4]....
        /*014c*/ 	.word	0x00000670
        /*0150*/ 	.word	0x000000ff
        /*0154*/ 	.word	0x00000010
        /*0158*/ 	.short	0x0100
        /*015a*/ 	.byte	0x04
	.zero		1


	//   ....[5]....
        /*015c*/ 	.word	0x00000680
        /*0160*/ 	.word	0x000000ff
        /*0164*/ 	.word	0x00000058
        /*0168*/ 	.short	0x0100
        /*016a*/ 	.byte	0x04
	.zero		1


	//   ....[6]....
        /*016c*/ 	.word	0x00000690
        /*0170*/ 	.word	0x000000ff
        /*0174*/ 	.word	0x00000018
        /*0178*/ 	.short	0x0100
        /*017a*/ 	.byte	0x04
	.zero		1


	//   ....[7]....
        /*017c*/ 	.word	0x000006a0
        /*0180*/ 	.word	0x000000ff
        /*0184*/ 	.word	0x00000060
        /*0188*/ 	.short	0x0100
        /*018a*/ 	.byte	0x04
	.zero		1


	//   ....[8]....
        /*018c*/ 	.word	0x000006b0
        /*0190*/ 	.word	0x000000ff
        /*0194*/ 	.word	0x00000020
        /*0198*/ 	.short	0x0100
        /*019a*/ 	.byte	0x04
	.zero		1


	//   ....[9]....
        /*019c*/ 	.word	0x000006c0
        /*01a0*/ 	.word	0x000000ff
        /*01a4*/ 	.word	0x00000068
        /*01a8*/ 	.short	0x0100
        /*01aa*/ 	.byte	0x04
	.zero		1


	//   ....[10]....
        /*01ac*/ 	.word	0x000006d0
        /*01b0*/ 	.word	0x000000ff
        /*01b4*/ 	.word	0x00000028
        /*01b8*/ 	.short	0x0100
        /*01ba*/ 	.byte	0x04
	.zero		1


	//   ....[11]....
        /*01bc*/ 	.word	0x000006e0
        /*01c0*/ 	.word	0x000000ff
        /*01c4*/ 	.word	0x00000070
        /*01c8*/ 	.short	0x0100
        /*01ca*/ 	.byte	0x04
	.zero		1


	//   ....[12]....
        /*01cc*/ 	.word	0x000006f0
        /*01d0*/ 	.word	0x000000ff
        /*01d4*/ 	.word	0x00000030
        /*01d8*/ 	.short	0x0100
        /*01da*/ 	.byte	0x04
	.zero		1


	//   ....[13]....
        /*01dc*/ 	.word	0x00000700
        /*01e0*/ 	.word	0x000000ff
        /*01e4*/ 	.word	0x00000078
        /*01e8*/ 	.short	0x0100
        /*01ea*/ 	.byte	0x04
	.zero		1


	//   ....[14]....
        /*01ec*/ 	.word	0x00000710
        /*01f0*/ 	.word	0x000000ff
        /*01f4*/ 	.word	0x00000038
        /*01f8*/ 	.short	0x0100
        /*01fa*/ 	.byte	0x04
	.zero		1


	//   ....[15]....
        /*01fc*/ 	.word	0x00000720
        /*0200*/ 	.word	0x000000ff
        /*0204*/ 	.word	0x00000080
        /*0208*/ 	.short	0x0100
        /*020a*/ 	.byte	0x04
	.zero		1


	//   ....[16]....
        /*020c*/ 	.word	0x00000730
        /*0210*/ 	.word	0x000000ff
        /*0214*/ 	.word	0x00000040
        /*0218*/ 	.short	0x0100
        /*021a*/ 	.byte	0x04
	.zero		1


	//   ....[17]....
        /*021c*/ 	.word	0x00000740
        /*0220*/ 	.word	0x000000ff
        /*0224*/ 	.word	0x00000088
        /*0228*/ 	.short	0x0100
        /*022a*/ 	.byte	0x04
	.zero		1


	//   ....[18]....
        /*022c*/ 	.word	0x00000880
        /*0230*/ 	.word	0x000000ff
        /*0234*/ 	.word	0x00000090
        /*0238*/ 	.short	0x0100
        /*023a*/ 	.byte	0x04
	.zero		1


	//   ....[19]....
        /*023c*/ 	.word	0x00000890
        /*0240*/ 	.word	0x000000ff
        /*0244*/ 	.word	0x000000b0
        /*0248*/ 	.short	0x0100
        /*024a*/ 	.byte	0x04
	.zero		1


	//   ....[20]....
        /*024c*/ 	.word	0x000008a0
        /*0250*/ 	.word	0x000000ff
        /*0254*/ 	.word	0x00000098
        /*0258*/ 	.short	0x0100
        /*025a*/ 	.byte	0x04
	.zero		1


	//   ....[21]....
        /*025c*/ 	.word	0x000008b0
        /*0260*/ 	.word	0x000000ff
        /*0264*/ 	.word	0x000000b8
        /*0268*/ 	.short	0x0100
        /*026a*/ 	.byte	0x04
	.zero		1


	//   ....[22]....
        /*026c*/ 	.word	0x000008c0
        /*0270*/ 	.word	0x000000ff
        /*0274*/ 	.word	0x000000a0
        /*0278*/ 	.short	0x0100
        /*027a*/ 	.byte	0x04
	.zero		1


	//   ....[23]....
        /*027c*/ 	.word	0x000008d0
        /*0280*/ 	.word	0x000000ff
        /*0284*/ 	.word	0x000000c0
        /*0288*/ 	.short	0x0100
        /*028a*/ 	.byte	0x04
	.zero		1


	//   ....[24]....
        /*028c*/ 	.word	0x000008e0
        /*0290*/ 	.word	0x000000ff
        /*0294*/ 	.word	0x000000a8
        /*0298*/ 	.short	0x0100
        /*029a*/ 	.byte	0x04
	.zero		1


	//   ....[25]....
        /*029c*/ 	.word	0x000008f0
        /*02a0*/ 	.word	0x000000ff
        /*02a4*/ 	.word	0x000000c8
        /*02a8*/ 	.short	0x0100
        /*02aa*/ 	.byte	0x04
	.zero		1


	//   ....[26]....
        /*02ac*/ 	.word	0x000009e0
        /*02b0*/ 	.word	0x000000ff
        /*02b4*/ 	.word	0x000000d0
        /*02b8*/ 	.short	0x0100
        /*02ba*/ 	.byte	0x06
	.zero		1


	//   ....[27]....
        /*02bc*/ 	.word	0x000009f0
        /*02c0*/ 	.word	0x000000ff
        /*02c4*/ 	.word	0x000000d8
        /*02c8*/ 	.short	0x0100
        /*02ca*/ 	.byte	0x06
	.zero		1


	//   ....[28]....
        /*02cc*/ 	.word	0x00000b30
        /*02d0*/ 	.word	0x000000ff
        /*02d4*/ 	.word	0x000000e0
        /*02d8*/ 	.short	0x0100
        /*02da*/ 	.byte	0x06
	.zero		1


	//   ....[29]....
        /*02dc*/ 	.word	0x00000b40
        /*02e0*/ 	.word	0x000000ff
        /*02e4*/ 	.word	0x000000f0
        /*02e8*/ 	.short	0x0100
        /*02ea*/ 	.byte	0x06
	.zero		1


	//   ....[30]....
        /*02ec*/ 	.word	0x00000b50
        /*02f0*/ 	.word	0x000000ff
        /*02f4*/ 	.word	0x000000e8
        /*02f8*/ 	.short	0x0100
        /*02fa*/ 	.byte	0x06
	.zero		1


	//   ....[31]....
        /*02fc*/ 	.word	0x00000b60
        /*0300*/ 	.word	0x000000ff
        /*0304*/ 	.word	0x000000f8
        /*0308*/ 	.short	0x0100
        /*030a*/ 	.byte	0x06
	.zero		1


	//   ....[32]....
        /*030c*/ 	.word	0x00000c90
        /*0310*/ 	.word	0x000000ff
        /*0314*/ 	.word	0x00000100
        /*0318*/ 	.short	0x0100
        /*031a*/ 	.byte	0x04
	.zero		1


	//   ....[33]....
        /*031c*/ 	.word	0x00000ca0
        /*0320*/ 	.word	0x000000ff
        /*0324*/ 	.word	0x00000120
        /*0328*/ 	.short	0x0100
        /*032a*/ 	.byte	0x04
	.zero		1


	//   ....[34]....
        /*032c*/ 	.word	0x00000cb0
        /*0330*/ 	.word	0x000000ff
        /*0334*/ 	.word	0x00000108
        /*0338*/ 	.short	0x0100
        /*033a*/ 	.byte	0x04
	.zero		1


	//   ....[35]....
        /*033c*/ 	.word	0x00000cc0
        /*0340*/ 	.word	0x000000ff
        /*0344*/ 	.word	0x00000128
        /*0348*/ 	.short	0x0100
        /*034a*/ 	.byte	0x04
	.zero		1


	//   ....[36]....
        /*034c*/ 	.word	0x00000cd0
        /*0350*/ 	.word	0x000000ff
        /*0354*/ 	.word	0x00000110
        /*0358*/ 	.short	0x0100
        /*035a*/ 	.byte	0x04
	.zero		1


	//   ....[37]....
        /*035c*/ 	.word	0x00000ce0
        /*0360*/ 	.word	0x000000ff
        /*0364*/ 	.word	0x00000130
        /*0368*/ 	.short	0x0100
        /*036a*/ 	.byte	0x04
	.zero		1


	//   ....[38]....
        /*036c*/ 	.word	0x00000cf0
        /*0370*/ 	.word	0x000000ff
        /*0374*/ 	.word	0x00000118
        /*0378*/ 	.short	0x0100
        /*037a*/ 	.byte	0x04
	.zero		1


	//   ....[39]....
        /*037c*/ 	.word	0x00000d00
        /*0380*/ 	.word	0x000000ff
        /*0384*/ 	.word	0x00000138
        /*0388*/ 	.short	0x0100
        /*038a*/ 	.byte	0x04
	.zero		1


	//   ....[40]....
        /*038c*/ 	.word	0x00000df0
        /*0390*/ 	.word	0x000000ff
        /*0394*/ 	.word	0x00000140
        /*0398*/ 	.short	0x0100
        /*039a*/ 	.byte	0x04
	.zero		1


	//   ....[41]....
        /*039c*/ 	.word	0x00000e00
        /*03a0*/ 	.word	0x000000ff
        /*03a4*/ 	.word	0x00000150
        /*03a8*/ 	.short	0x0100
        /*03aa*/ 	.byte	0x04
	.zero		1


	//   ....[42]....
        /*03ac*/ 	.word	0x00000e10
        /*03b0*/ 	.word	0x000000ff
        /*03b4*/ 	.word	0x00000148
        /*03b8*/ 	.short	0x0100
        /*03ba*/ 	.byte	0x04
	.zero		1


	//   ....[43]....
        /*03bc*/ 	.word	0x00000e20
        /*03c0*/ 	.word	0x000000ff
        /*03c4*/ 	.word	0x00000158
        /*03c8*/ 	.short	0x0100
        /*03ca*/ 	.byte	0x04
	.zero		1


	//   ....[44]....
        /*03cc*/ 	.word	0x00001a20
        /*03d0*/ 	.word	0x00000000
        /*03d4*/ 	.word	0x00000150
        /*03d8*/ 	.short	0x010a
        /*03da*/ 	.byte	0xff
	.zero		1


	//   ....[45]....
        /*03dc*/ 	.word	0x00001a40
        /*03e0*/ 	.word	0x00000000
        /*03e4*/ 	.word	0x00000140
        /*03e8*/ 	.short	0x0101
        /*03ea*/ 	.byte	0xff
	.zero		1


	//   ....[46]....
        /*03ec*/ 	.word	0x00001b00
        /*03f0*/ 	.word	0x000000ff
        /*03f4*/ 	.word	0x00000048
        /*03f8*/ 	.short	0x010a
        /*03fa*/ 	.byte	0x04
	.zero		1


	//   ....[47]....
        /*03fc*/ 	.word	0x00001b80
        /*0400*/ 	.word	0x000000ff
        /*0404*/ 	.word	0x00000048
        /*0408*/ 	.short	0x010a
        /*040a*/ 	.byte	0x21
	.zero		1


	//   ....[48]....
        /*040c*/ 	.word	0x00001d10
        /*0410*/ 	.word	0x000000ff
        /*0414*/ 	.word	0x00000048
        /*0418*/ 	.short	0x010a
        /*041a*/ 	.byte	0x08
	.zero		1


	//   ....[49]....
        /*041c*/ 	.word	0x00001e40
        /*0420*/ 	.word	0x000000ff
        /*0424*/ 	.word	0x000000d8
        /*0428*/ 	.short	0x0101
        /*042a*/ 	.byte	0x07
	.zero		1


	//   ....[50]....
        /*042c*/ 	.word	0x00001e60
        /*0430*/ 	.word	0x000000ff
        /*0434*/ 	.word	0x00000048
        /*0438*/ 	.short	0x010a
        /*043a*/ 	.byte	0x04
	.zero		1


	//   ....[51]....
        /*043c*/ 	.word	0x00001ee0
        /*0440*/ 	.word	0x000000ff
        /*0444*/ 	.word	0x00000048
        /*0448*/ 	.short	0x010a
        /*044a*/ 	.byte	0x11
	.zero		1


	//   ....[52]....
        /*044c*/ 	.word	0x00002070
        /*0450*/ 	.word	0x000000ff
        /*0454*/ 	.word	0x00000048
        /*0458*/ 	.short	0x010a
        /*045a*/ 	.byte	0x06
	.zero		1


	//   ....[53]....
        /*045c*/ 	.word	0x000021b0
        /*0460*/ 	.word	0x00000003
        /*0464*/ 	.word	0x000000e0
        /*0468*/ 	.short	0x010a
        /*046a*/ 	.byte	0xff
	.zero		1


	//   ....[54]....
        /*046c*/ 	.word	0x00002300
        /*0470*/ 	.word	0x00000000
        /*0474*/ 	.word	0x00000000
        /*0478*/ 	.short	0x0101
        /*047a*/ 	.byte	0xff
	.zero		1


	//   ....[55]....
        /*047c*/ 	.word	0x000028c0
        /*0480*/ 	.word	0x000000ff
        /*0484*/ 	.word	0x00000000
        /*0488*/ 	.short	0x010a
        /*048a*/ 	.byte	0x04
	.zero		1


	//   ....[56]....
        /*048c*/ 	.word	0x00002950
        /*0490*/ 	.word	0x000000ff
        /*0494*/ 	.word	0x00000000
        /*0498*/ 	.short	0x010a
        /*049a*/ 	.byte	0x05
	.zero		1


	//   ....[57]....
        /*049c*/ 	.word	0x000029e0
        /*04a0*/ 	.word	0x000000ff
        /*04a4*/ 	.word	0x00000000
        /*04a8*/ 	.short	0x010a
        /*04aa*/ 	.byte	0x05
	.zero		1


	//   ....[58]....
        /*04ac*/ 	.word	0x00002a70
        /*04b0*/ 	.word	0x000000ff
        /*04b4*/ 	.word	0x00000000
        /*04b8*/ 	.short	0x010a
        /*04ba*/ 	.byte	0x05
	.zero		1


	//   ....[59]....
        /*04bc*/ 	.word	0x00002b00
        /*04c0*/ 	.word	0x000000ff
        /*04c4*/ 	.word	0x00000000
        /*04c8*/ 	.short	0x010a
        /*04ca*/ 	.byte	0x05
	.zero		1


	//   ....[60]....
        /*04cc*/ 	.word	0x00002b90
        /*04d0*/ 	.word	0x000000ff
        /*04d4*/ 	.word	0x00000000
        /*04d8*/ 	.short	0x010a
        /*04da*/ 	.byte	0x05
	.zero		1


	//   ....[61]....
        /*04dc*/ 	.word	0x00002c20
        /*04e0*/ 	.word	0x000000ff
        /*04e4*/ 	.word	0x00000000
        /*04e8*/ 	.short	0x010a
        /*04ea*/ 	.byte	0x05
	.zero		1


	//   ....[62]....
        /*04ec*/ 	.word	0x00002cb0
        /*04f0*/ 	.word	0x000000ff
        /*04f4*/ 	.word	0x00000000
        /*04f8*/ 	.short	0x010a
        /*04fa*/ 	.byte	0x05
	.zero		1


	//   ....[63]....
        /*04fc*/ 	.word	0x00002d50
        /*0500*/ 	.word	0x00000000
        /*0504*/ 	.word	0x00000000
        /*0508*/ 	.short	0x010a
        /*050a*/ 	.byte	0xff
	.zero		1


	//   ....[64]....
        /*050c*/ 	.word	0x00002e90
        /*0510*/ 	.word	0x00000002
        /*0514*/ 	.word	0x00000140
        /*0518*/ 	.short	0x010a
        /*051a*/ 	.byte	0xff
	.zero		1


	//   ....[65]....
        /*051c*/ 	.word	0x00002ef0
        /*0520*/ 	.word	0x00000004
        /*0524*/ 	.word	0x00000000
        /*0528*/ 	.short	0x0101
        /*052a*/ 	.byte	0xff
	.zero		1


	//   ....[66]....
        /*052c*/ 	.word	0x00002f10
        /*0530*/ 	.word	0x000000ff
        /*0534*/ 	.word	0x000000f0
        /*0538*/ 	.short	0x010a
        /*053a*/ 	.byte	0x04
	.zero		1


	//   ....[67]....
        /*053c*/ 	.word	0x00003030
        /*0540*/ 	.word	0x00000002
        /*0544*/ 	.word	0x000000e0
        /*0548*/ 	.short	0x010a
        /*054a*/ 	.byte	0xff
	.zero		1


	//   ....[68]....
        /*054c*/ 	.word	0x00003140
        /*0550*/ 	.word	0x00000002
        /*0554*/ 	.word	0x00000000
        /*0558*/ 	.short	0x0101
        /*055a*/ 	.byte	0xff
	.zero		1


	//   ....[69]....
        /*055c*/ 	.word	0x000031d0
        /*0560*/ 	.word	0x000000ff
        /*0564*/ 	.word	0x000000f0
        /*0568*/ 	.short	0x0106
        /*056a*/ 	.byte	0x04
	.zero		1


	//   ....[70]....
        /*056c*/ 	.word	0x000031f0
        /*0570*/ 	.word	0x000000ff
        /*0574*/ 	.word	0x000000f0
        /*0578*/ 	.short	0x010a
        /*057a*/ 	.byte	0x04
	.zero		1


	//   ....[71]....
        /*057c*/ 	.word	0x00003280
        /*0580*/ 	.word	0x000000ff
        /*0584*/ 	.word	0x000000f0
        /*0588*/ 	.short	0x0106
        /*058a*/ 	.byte	0x07
	.zero		1


	//   ....[72]....
        /*058c*/ 	.word	0x000032c0
        /*0590*/ 	.word	0x00000000
        /*0594*/ 	.word	0x000000f0
        /*0598*/ 	.short	0x010a
        /*059a*/ 	.byte	0xff
	.zero		1


	//   ....[73]....
        /*059c*/ 	.word	0x000037e0
        /*05a0*/ 	.word	0x00000000
        /*05a4*/ 	.word	0x000000e0
        /*05a8*/ 	.short	0x010a
        /*05aa*/ 	.byte	0xff
	.zero		1


	//   ....[74]....
        /*05ac*/ 	.word	0x000038e0
        /*05b0*/ 	.word	0x00000003
        /*05b4*/ 	.word	0x00000000
        /*05b8*/ 	.short	0x0101
        /*05ba*/ 	.byte	0xff
	.zero		1


	//   ....[75]....
        /*05bc*/ 	.word	0x000038f0
        /*05c0*/ 	.word	0x000000ff
        /*05c4*/ 	.word	0x00000000
        /*05c8*/ 	.short	0x010a
        /*05ca*/ 	.byte	0x04
	.zero		1


	//   ....[76]....
        /*05cc*/ 	.word	0x00003970
        /*05d0*/ 	.word	0x000000ff
        /*05d4*/ 	.word	0x00000120
        /*05d8*/ 	.short	0x010a
        /*05da*/ 	.byte	0x17
	.zero		1


	//   ....[77]....
        /*05dc*/ 	.word	0x00003a50
        /*05e0*/ 	.word	0x000000ff
        /*05e4*/ 	.word	0x00000000
        /*05e8*/ 	.short	0x010a
        /*05ea*/ 	.byte	0x05
	.zero		1


	//   ....[78]....
        /*05ec*/ 	.word	0x00003b90
        /*05f0*/ 	.word	0x000000ff
        /*05f4*/ 	.word	0x00000000
        /*05f8*/ 	.short	0x010a
        /*05fa*/ 	.byte	0x04
	.zero		1


	//   ....[79]....
        /*05fc*/ 	.word	0x00003d80
        /*0600*/ 	.word	0x000000ff
        /*0604*/ 	.word	0x00000000
        /*0608*/ 	.short	0x010a
        /*060a*/ 	.byte	0x04
	.zero		1


	//   ....[80]....
        /*060c*/ 	.word	0x00003e10
        /*0610*/ 	.word	0x000000ff
        /*0614*/ 	.word	0x00000000
        /*0618*/ 	.short	0x010a
        /*061a*/ 	.byte	0x05
	.zero		1


	//   ....[81]....
        /*061c*/ 	.word	0x00003ea0
        /*0620*/ 	.word	0x000000ff
        /*0624*/ 	.word	0x00000000
        /*0628*/ 	.short	0x010a
        /*062a*/ 	.byte	0x05
	.zero		1


	//   ....[82]....
        /*062c*/ 	.word	0x00003f30
        /*0630*/ 	.word	0x000000ff
        /*0634*/ 	.word	0x00000000
        /*0638*/ 	.short	0x010a
        /*063a*/ 	.byte	0x04
	.zero		1


	//   ....[83]....
        /*063c*/ 	.word	0x00004440
        /*0640*/ 	.word	0x0000000c
        /*0644*/ 	.word	0x000000e0
        /*0648*/ 	.short	0x010a
        /*064a*/ 	.byte	0xff
	.zero		1


	//   ....[84]....
        /*064c*/ 	.word	0x000045b0
        /*0650*/ 	.word	0x00000000
        /*0654*/ 	.word	0x00000000
        /*0658*/ 	.short	0x0101
        /*065a*/ 	.byte	0xff
	.zero		1


	//   ....[85]....
        /*065c*/ 	.word	0x00004a40
        /*0660*/ 	.word	0x000000ff
        /*0664*/ 	.word	0x000000d8
        /*0668*/ 	.short	0x010a
        /*066a*/ 	.byte	0x15
	.zero		1


	//   ....[86]....
        /*066c*/ 	.word	0x00004bc0
        /*0670*/ 	.word	0x000000ff
        /*0674*/ 	.word	0x000000b0
        /*0678*/ 	.short	0x010a
        /*067a*/ 	.byte	0x15
	.zero		1


	//   ....[87]....
        /*067c*/ 	.word	0x00004d30
        /*0680*/ 	.word	0x000000ff
        /*0684*/ 	.word	0x00000090
        /*0688*/ 	.short	0x010b
        /*068a*/ 	.byte	0x15
	.zero		1


	//   ....[88]....
        /*068c*/ 	.word	0x00004d40
        /*0690*/ 	.word	0x000000ff
        /*0694*/ 	.word	0x00000000
        /*0698*/ 	.short	0x0101
        /*069a*/ 	.byte	0x28
	.zero		1


	//   ....[89]....
        /*069c*/ 	.word	0x00004d50
        /*06a0*/ 	.word	0x000000ff
        /*06a4*/ 	.word	0x000000b8
        /*06a8*/ 	.short	0x010a
        /*06aa*/ 	.byte	0x15
	.zero		1


	//   ....[90]....
        /*06ac*/ 	.word	0x00004ea0
        /*06b0*/ 	.word	0x000000ff
        /*06b4*/ 	.word	0x00000098
        /*06b8*/ 	.short	0x010b
        /*06ba*/ 	.byte	0x15
	.zero		1


	//   ....[91]....
        /*06bc*/ 	.word	0x00004eb0
        /*06c0*/ 	.word	0x000000ff
        /*06c4*/ 	.word	0x00000000
        /*06c8*/ 	.short	0x0101
        /*06ca*/ 	.byte	0x27
	.zero		1


	//   ....[92]....
        /*06cc*/ 	.word	0x00004ec0
        /*06d0*/ 	.word	0x000000ff
        /*06d4*/ 	.word	0x000000c0
        /*06d8*/ 	.short	0x010a
        /*06da*/ 	.byte	0x15
	.zero		1


	//   ....[93]....
        /*06dc*/ 	.word	0x00005000
        /*06e0*/ 	.word	0x000000ff
        /*06e4*/ 	.word	0x000000a0
        /*06e8*/ 	.short	0x010b
        /*06ea*/ 	.byte	0x15
	.zero		1


	//   ....[94]....
        /*06ec*/ 	.word	0x00005010
        /*06f0*/ 	.word	0x000000ff
        /*06f4*/ 	.word	0x00000000
        /*06f8*/ 	.short	0x0101
        /*06fa*/ 	.byte	0x26
	.zero		1


	//   ....[95]....
        /*06fc*/ 	.word	0x00005020
        /*0700*/ 	.word	0x000000ff
        /*0704*/ 	.word	0x000000c8
        /*0708*/ 	.short	0x010a
        /*070a*/ 	.byte	0x15
	.zero		1


	//   ....[96]....
        /*070c*/ 	.word	0x00005220
        /*0710*/ 	.word	0x000000ff
        /*0714*/ 	.word	0x000000a8
        /*0718*/ 	.short	0x010b
        /*071a*/ 	.byte	0x15
	.zero		1


	//   ....[97]....
        /*071c*/ 	.word	0x00005230
        /*0720*/ 	.word	0x000000ff
        /*0724*/ 	.word	0x00000000
        /*0728*/ 	.short	0x0101
        /*072a*/ 	.byte	0x25
	.zero		1


	//   ....[98]....
        /*072c*/ 	.word	0x00005260
        /*0730*/ 	.word	0x000000ff
        /*0734*/ 	.word	0x000000b0
        /*0738*/ 	.short	0x010a
        /*073a*/ 	.byte	0x15
	.zero		1


	//   ....[99]....
        /*073c*/ 	.word	0x00005280
        /*0740*/ 	.word	0x000000ff
        /*0744*/ 	.word	0x000000b8
        /*0748*/ 	.short	0x010a
        /*074a*/ 	.byte	0x15
	.zero		1


	//   ....[100]....
        /*074c*/ 	.word	0x000052a0
        /*0750*/ 	.word	0x000000ff
        /*0754*/ 	.word	0x000000c0
        /*0758*/ 	.short	0x010a
        /*075a*/ 	.byte	0x15
	.zero		1


	//   ....[101]....
        /*075c*/ 	.word	0x000052e0
        /*0760*/ 	.word	0x00000000
        /*0764*/ 	.word	0x000000c8
        /*0768*/ 	.short	0x010a
        /*076a*/ 	.byte	0xff
	.zero		1


	//   ....[102]....
        /*076c*/ 	.word	0x00005620
        /*0770*/ 	.word	0x00000003
        /*0774*/ 	.word	0x000000e0
        /*0778*/ 	.short	0x010a
        /*077a*/ 	.byte	0xff
	.zero		1


	//   ....[103]....
        /*077c*/ 	.word	0x000057a0
        /*0780*/ 	.word	0x00000000
        /*0784*/ 	.word	0x00000000
        /*0788*/ 	.short	0x0101
        /*078a*/ 	.byte	0xff
	.zero		1


	//   ....[104]....
        /*078c*/ 	.word	0x00006340
        /*0790*/ 	.word	0x000000ff
        /*0794*/ 	.word	0x00000090
        /*0798*/ 	.short	0x010a
        /*079a*/ 	.byte	0x2c
	.zero		1


	//   ....[105]....
        /*079c*/ 	.word	0x000063b0
        /*07a0*/ 	.word	0x00000062
        /*07a4*/ 	.word	0x00000100
        /*07a8*/ 	.short	0x010a
        /*07aa*/ 	.byte	0xff
	.zero		1


	//   ....[106]....
        /*07ac*/ 	.word	0x000064d0
        /*07b0*/ 	.word	0x000000ff
        /*07b4*/ 	.word	0x00000090
        /*07b8*/ 	.short	0x010a
        /*07ba*/ 	.byte	0x2c
	.zero		1


	//   ....[107]....
        /*07bc*/ 	.word	0x000065d0
        /*07c0*/ 	.word	0x00000062
        /*07c4*/ 	.word	0x00000100
        /*07c8*/ 	.short	0x010a
        /*07ca*/ 	.byte	0xff
	.zero		1


	//   ....[108]....
        /*07cc*/ 	.word	0x000070d0
        /*07d0*/ 	.word	0x00000000
        /*07d4*/ 	.word	0x00000000
        /*07d8*/ 	.short	0x0101
        /*07da*/ 	.byte	0xff
	.zero		1


	//   ....[109]....
        /*07dc*/ 	.word	0x000070e0
        /*07e0*/ 	.word	0x00000003
        /*07e4*/ 	.word	0x00000090
        /*07e8*/ 	.short	0x010a
        /*07ea*/ 	.byte	0xff
	.zero		1


	//   ....[110]....
        /*07ec*/ 	.word	0x000071b0
        /*07f0*/ 	.word	0x00000003
        /*07f4*/ 	.word	0x00000090
        /*07f8*/ 	.short	0x010a
        /*07fa*/ 	.byte	0xff
	.zero		1


	//   ....[111]....
        /*07fc*/ 	.word	0x00007d40
        /*0800*/ 	.word	0x00000066
        /*0804*/ 	.word	0x00000000
        /*0808*/ 	.short	0x0101
        /*080a*/ 	.byte	0xff
	.zero		1


	//   ....[112]....
        /*080c*/ 	.word	0x00007d60
        /*0810*/ 	.word	0x0000003f
        /*0814*/ 	.word	0x00000090
        /*0818*/ 	.short	0x010a
        /*081a*/ 	.byte	0xff
	.zero		1


	//   ....[113]....
        /*081c*/ 	.word	0x00007e20
        /*0820*/ 	.word	0x0000003f
        /*0824*/ 	.word	0x00000090
        /*0828*/ 	.short	0x010a
        /*082a*/ 	.byte	0xff
	.zero		1


	//   ....[114]....
        /*082c*/ 	.word	0x000089a0
        /*0830*/ 	.word	0x00000066
        /*0834*/ 	.word	0x00000000
        /*0838*/ 	.short	0x0101
        /*083a*/ 	.byte	0xff
	.zero		1


	//   ....[115]....
        /*083c*/ 	.word	0x000089c0
        /*0840*/ 	.word	0x0000006c
        /*0844*/ 	.word	0x00000090
        /*0848*/ 	.short	0x010a
        /*084a*/ 	.byte	0xff
	.zero		1


	//   ....[116]....
        /*084c*/ 	.word	0x00008a80
        /*0850*/ 	.word	0x0000006c
        /*0854*/ 	.word	0x00000090
        /*0858*/ 	.short	0x010a
        /*085a*/ 	.byte	0xff
	.zero		1


	//   ....[117]....
        /*085c*/ 	.word	0x00008ec0
        /*0860*/ 	.word	0x000000ff
        /*0864*/ 	.word	0x00000000
        /*0868*/ 	.short	0x0101
        /*086a*/ 	.byte	0x04
	.zero		1


	//   ....[118]....
        /*086c*/ 	.word	0x00009670
        /*0870*/ 	.word	0x00000002
        /*0874*/ 	.word	0x00000000
        /*0878*/ 	.short	0x0101
        /*087a*/ 	.byte	0xff
	.zero		1


	//   ....[119]....
        /*087c*/ 	.word	0x00009920
        /*0880*/ 	.word	0x000000ff
        /*0884*/ 	.word	0x00000000
        /*0888*/ 	.short	0x0101
        /*088a*/ 	.byte	0x04
	.zero		1


	//   ....[120]....
        /*088c*/ 	.word	0x00009940
        /*0890*/ 	.word	0x00000000
        /*0894*/ 	.word	0x00000150
        /*0898*/ 	.short	0x010a
        /*089a*/ 	.byte	0xff
	.zero		1


	//   ....[121]....
        /*089c*/ 	.word	0x000099a0
        /*08a0*/ 	.word	0x00000000
        /*08a4*/ 	.word	0x00000048
        /*08a8*/ 	.short	0x010a
        /*08aa*/ 	.byte	0xff
	.zero		1


	//   ....[122]....
        /*08ac*/ 	.word	0x00009a00
        /*08b0*/ 	.word	0x00000000
        /*08b4*/ 	.word	0x00000048
        /*08b8*/ 	.short	0x010a
        /*08ba*/ 	.byte	0xff
	.zero		1


	//   ....[123]....
        /*08bc*/ 	.word	0x00009a50
        /*08c0*/ 	.word	0x00000003
        /*08c4*/ 	.word	0x000000e0
        /*08c8*/ 	.short	0x010a
        /*08ca*/ 	.byte	0xff
	.zero		1


	//   ....[124]....
        /*08cc*/ 	.word	0x00009ab0
        /*08d0*/ 	.word	0x00000000
        /*08d4*/ 	.word	0x00000000
        /*08d8*/ 	.short	0x010a
        /*08da*/ 	.byte	0xff
	.zero		1


	//   ....[125]....
        /*08dc*/ 	.word	0x00009b10
        /*08e0*/ 	.word	0x00000000
        /*08e4*/ 	.word	0x00000000
        /*08e8*/ 	.short	0x010a
        /*08ea*/ 	.byte	0xff
	.zero		1


	//   ....[126]....
        /*08ec*/ 	.word	0x00009b70
        /*08f0*/ 	.word	0x00000000
        /*08f4*/ 	.word	0x00000000
        /*08f8*/ 	.short	0x010a
        /*08fa*/ 	.byte	0xff
	.zero		1


	//   ....[127]....
        /*08fc*/ 	.word	0x00009bd0
        /*0900*/ 	.word	0x00000000
        /*0904*/ 	.word	0x00000000
        /*0908*/ 	.short	0x010a
        /*090a*/ 	.byte	0xff
	.zero		1


	//   ....[128]....
        /*090c*/ 	.word	0x00009c30
        /*0910*/ 	.word	0x00000000
        /*0914*/ 	.word	0x00000000
        /*0918*/ 	.short	0x010a
        /*091a*/ 	.byte	0xff
	.zero		1


	//   ....[129]....
        /*091c*/ 	.word	0x00009c90
        /*0920*/ 	.word	0x00000000
        /*0924*/ 	.word	0x00000000
        /*0928*/ 	.short	0x010a
        /*092a*/ 	.byte	0xff
	.zero		1


	//   ....[130]....
        /*092c*/ 	.word	0x00009cf0
        /*0930*/ 	.word	0x00000000
        /*0934*/ 	.word	0x00000000
        /*0938*/ 	.short	0x010a
        /*093a*/ 	.byte	0xff
	.zero		1


	//   ....[131]....
        /*093c*/ 	.word	0x00009d50
        /*0940*/ 	.word	0x00000000
        /*0944*/ 	.word	0x00000000
        /*0948*/ 	.short	0x010a
        /*094a*/ 	.byte	0xff
	.zero		1


	//   ....[132]....
        /*094c*/ 	.word	0x00009da0
        /*0950*/ 	.word	0x00000002
        /*0954*/ 	.word	0x00000140
        /*0958*/ 	.short	0x010a
        /*095a*/ 	.byte	0xff
	.zero		1


	//   ....[133]....
        /*095c*/ 	.word	0x00009e00
        /*0960*/ 	.word	0x00000002
        /*0964*/ 	.word	0x000000f0
        /*0968*/ 	.short	0x010a
        /*096a*/ 	.byte	0xff
	.zero		1


	//   ....[134]....
        /*096c*/ 	.word	0x00009e50
        /*0970*/ 	.word	0x00000002
        /*0974*/ 	.word	0x000000e0
        /*0978*/ 	.short	0x010a
        /*097a*/ 	.byte	0xff
	.zero		1


	//   ....[135]....
        /*097c*/ 	.word	0x00009eb0
        /*0980*/ 	.word	0x00000000
        /*0984*/ 	.word	0x000000f0
        /*0988*/ 	.short	0x010a
        /*098a*/ 	.byte	0xff
	.zero		1


	//   ....[136]....
        /*098c*/ 	.word	0x00009f00
        /*0990*/ 	.word	0x00000000
        /*0994*/ 	.word	0x000000e0
        /*0998*/ 	.short	0x010a
        /*099a*/ 	.byte	0xff
	.zero		1


	//   ....[137]....
        /*099c*/ 	.word	0x00009f60
        /*09a0*/ 	.word	0x00000003
        /*09a4*/ 	.word	0x00000120
        /*09a8*/ 	.short	0x010a
        /*09aa*/ 	.byte	0xff
	.zero		1


	//   ....[138]....
        /*09ac*/ 	.word	0x00009fc0
        /*09b0*/ 	.word	0x00000000
        /*09b4*/ 	.word	0x00000000
        /*09b8*/ 	.short	0x010a
        /*09ba*/ 	.byte	0xff
	.zero		1


	//   ....[139]....
        /*09bc*/ 	.word	0x0000a020
        /*09c0*/ 	.word	0x00000000
        /*09c4*/ 	.word	0x00000000
        /*09c8*/ 	.short	0x010a
        /*09ca*/ 	.byte	0xff
	.zero		1


	//   ....[140]....
        /*09cc*/ 	.word	0x0000a080
        /*09d0*/ 	.word	0x00000000
        /*09d4*/ 	.word	0x00000000
        /*09d8*/ 	.short	0x010a
        /*09da*/ 	.byte	0xff
	.zero		1


	//   ....[141]....
        /*09dc*/ 	.word	0x0000a0e0
        /*09e0*/ 	.word	0x00000000
        /*09e4*/ 	.word	0x00000000
        /*09e8*/ 	.short	0x010a
        /*09ea*/ 	.byte	0xff
	.zero		1


	//   ....[142]....
        /*09ec*/ 	.word	0x0000a140
        /*09f0*/ 	.word	0x00000000
        /*09f4*/ 	.word	0x00000000
        /*09f8*/ 	.short	0x010a
        /*09fa*/ 	.byte	0xff
	.zero		1


	//   ....[143]....
        /*09fc*/ 	.word	0x0000a190
        /*0a00*/ 	.word	0x0000000c
        /*0a04*/ 	.word	0x000000e0
        /*0a08*/ 	.short	0x010a
        /*0a0a*/ 	.byte	0xff
	.zero		1


	//   ....[144]....
        /*0a0c*/ 	.word	0x0000a1f0
        /*0a10*/ 	.word	0x00000000
        /*0a14*/ 	.word	0x000000d8
        /*0a18*/ 	.short	0x010a
        /*0a1a*/ 	.byte	0xff
	.zero		1


	//   ....[145]....
        /*0a1c*/ 	.word	0x0000a250
        /*0a20*/ 	.word	0x00000000
        /*0a24*/ 	.word	0x000000b0
        /*0a28*/ 	.short	0x010a
        /*0a2a*/ 	.byte	0xff
	.zero		1


	//   ....[146]....
        /*0a2c*/ 	.word	0x0000a2b0
        /*0a30*/ 	.word	0x00000000
        /*0a34*/ 	.word	0x000000b8
        /*0a38*/ 	.short	0x010a
        /*0a3a*/ 	.byte	0xff
	.zero		1


	//   ....[147]....
        /*0a3c*/ 	.word	0x0000a310
        /*0a40*/ 	.word	0x00000000
        /*0a44*/ 	.word	0x000000c0
        /*0a48*/ 	.short	0x010a
        /*0a4a*/ 	.byte	0xff
	.zero		1


	//   ....[148]....
        /*0a4c*/ 	.word	0x0000a370
        /*0a50*/ 	.word	0x00000000
        /*0a54*/ 	.word	0x000000c8
        /*0a58*/ 	.short	0x010a
        /*0a5a*/ 	.byte	0xff
	.zero		1


	//   ....[149]....
        /*0a5c*/ 	.word	0x0000a3d0
        /*0a60*/ 	.word	0x00000000
        /*0a64*/ 	.word	0x000000b0
        /*0a68*/ 	.short	0x010a
        /*0a6a*/ 	.byte	0xff
	.zero		1


	//   ....[150]....
        /*0a6c*/ 	.word	0x0000a430
        /*0a70*/ 	.word	0x00000000
        /*0a74*/ 	.word	0x000000b8
        /*0a78*/ 	.short	0x010a
        /*0a7a*/ 	.byte	0xff
	.zero		1


	//   ....[151]....
        /*0a7c*/ 	.word	0x0000a490
        /*0a80*/ 	.word	0x00000000
        /*0a84*/ 	.word	0x000000c0
        /*0a88*/ 	.short	0x010a
        /*0a8a*/ 	.byte	0xff
	.zero		1


	//   ....[152]....
        /*0a8c*/ 	.word	0x0000a4e0
        /*0a90*/ 	.word	0x00000003
        /*0a94*/ 	.word	0x000000e0
        /*0a98*/ 	.short	0x010a
        /*0a9a*/ 	.byte	0xff
	.zero		1


	//   ....[153]....
        /*0a9c*/ 	.word	0x0000a540
        /*0aa0*/ 	.word	0x00000000
        /*0aa4*/ 	.word	0x00000090
        /*0aa8*/ 	.short	0x010a
        /*0aaa*/ 	.byte	0xff
	.zero		1


	//   ....[154]....
        /*0aac*/ 	.word	0x0000a590
        /*0ab0*/ 	.word	0x00000062
        /*0ab4*/ 	.word	0x00000100
        /*0ab8*/ 	.short	0x010a
        /*0aba*/ 	.byte	0xff
	.zero		1


	//   ....[155]....
        /*0abc*/ 	.word	0x0000a5e0
        /*0ac0*/ 	.word	0x00000003
        /*0ac4*/ 	.word	0x00000090
        /*0ac8*/ 	.short	0x010a
        /*0aca*/ 	.byte	0xff
	.zero		1


	//   ....[156]....
        /*0acc*/ 	.word	0x0000a630
        /*0ad0*/ 	.word	0x0000003f
        /*0ad4*/ 	.word	0x00000090
        /*0ad8*/ 	.short	0x010a
        /*0ada*/ 	.byte	0xff
	.zero		1


	//   ....[157]....
        /*0adc*/ 	.word	0x0000a680
        /*0ae0*/ 	.word	0x0000006c
        /*0ae4*/ 	.word	0x00000090
        /*0ae8*/ 	.short	0x010a
        /*0aea*/ 	.byte	0xff
	.zero		1


	//----- nvinfo : EIATTR_NUM_MBARRIERS
	.align		4
.L_47:
        /*0aec*/ 	.byte	0x03, 0x38
        /*0aee*/ 	.short	0x002c


	//----- nvinfo : EIATTR_EXIT_INSTR_OFFSETS
	.align		4
        /*0af0*/ 	.byte	0x04, 0x1c
        /*0af2*/ 	.short	(.L_49 - .L_48)


	//   ....[0]....
.L_48:
        /*0af4*/ 	.word	0x00002d80


	//   ....[1]....
        /*0af8*/ 	.word	0x00003290


	//   ....[2]....
        /*0afc*/ 	.word	0x000032f0


	//   ....[3]....
        /*0b00*/ 	.word	0x00004190


	//   ....[4]....
        /*0b04*/ 	.word	0x00005310


	//   ....[5]....
        /*0b08*/ 	.word	0x00005350


	//   ....[6]....
        /*0b0c*/ 	.word	0x00009800


	//   ....[7]....
        /*0b10*/ 	.word	0x00009880


	//   ....[8]....
        /*0b14*/ 	.word	0x000098b0


	//   ....[9]....
        /*0b18*/ 	.word	0x00009930


	//----- nvinfo : EIATTR_MAX_THREADS
	.align		4
.L_49:
        /*0b1c*/ 	.byte	0x04, 0x05
        /*0b1e*/ 	.short	(.L_51 - .L_50)
.L_50:
        /*0b20*/ 	.word	0x00000100
        /*0b24*/ 	.word	0x00000001
        /*0b28*/ 	.word	0x00000001


	//----- nvinfo : EIATTR_CRS_STACK_SIZE
	.align		4
.L_51:
        /*0b2c*/ 	.byte	0x04, 0x1e
        /*0b2e*/ 	.short	(.L_53 - .L_52)
.L_52:
        /*0b30*/ 	.word	0x00000000


	//----- nvinfo : EIATTR_CBANK_PARAM_SIZE
	.align		4
.L_53:
        /*0b34*/ 	.byte	0x03, 0x19
        /*0b36*/ 	.short	0x0800


	//----- nvinfo : EIATTR_PARAM_CBANK
	.align		4
        /*0b38*/ 	.byte	0x04, 0x0a
        /*0b3a*/ 	.short	(.L_55 - .L_54)
	.align		4
.L_54:
        /*0b3c*/ 	.word	index@(.nv.constant0._ZN7cutlass13device_kernelINS_4gemm6kernel13GemmUniversalIN4cute5tupleIJiiiiEEENS1_10collective13CollectiveMmaINS1_35MainloopSm100TmaUmmaWarpSpecializedILi9ELi2ELi4ENS5_IJNS4_1CILi1EEENSA_ILi4EEESB_EEEEENS5_IJNSA_ILi64EEENSA_ILi256EEENSA_ILi32EEEEEENS_10bfloat16_tENS5_IJlSB_lEEESJ_SK_NS4_8TiledMMAINS4_8MMA_AtomIJNS4_20SM100_MMA_F16BF16_SSISJ_SJ_fLi64ELi256ELNS4_4UMMA5MajorE0ELSP_0ELNSO_7ScaleInE0ELSQ_0EEEEEENS4_6LayoutINS5_IJSB_SB_SB_EEENS5_IJNSA_ILi0EEESV_SV_EEEEENS5_IJNS4_10UnderscoreESY_SY_EEEEENS4_23SM90_TMA_LOAD_MULTICASTENS4_14ComposedLayoutINS4_7SwizzleILi2ELi4ELi3EEENS4_18smem_ptr_flag_bitsILi16EEENST_INS5_IJNSA_ILi8EEESH_EEENS5_IJSH_SB_EEEEEEEvNS4_8identityENS4_13SM90_TMA_LOADES1B_vS1C_EENS_8epilogue10collective18CollectiveEpilogueINS1F_23Sm100TmaWarpSpecializedILi4ELi2ELi32ELb1ELb0EEEJSI_NS5_IJNST_ISF_SB_EES1K_EEESJ_SK_SJ_SK_NS1F_6fusion15FusionCallbacksIS1J_NS1M_17LinearCombinationISJ_fSJ_fLNS_15FloatRoundStyleE2EEESI_S1L_JEEENS4_5SM1004TMEM4LOAD26SM100_TMEM_LOAD_16dp256b8xES1D_NS12_INS13_ILi3ELi4ELi3EEES16_NST_INS5_IJS17_SF_EEENS5_IJSF_SB_EEEEEEENS4_17SM75_U32x4_LDSM_NENS4_14SM90_TMA_STOREES20_NS4_17SM90_U32x4_STSM_NENS4_39AutoVectorizingCopyWithAssumedAlignmentILi128EEEEEEvvEEEEvNT_6ParamsE)
        /*0b40*/ 	.short	0x0380
        /*0b42*/ 	.short	0x0800


	//----- nvinfo : EIATTR_SW_WAR
	.align		4
.L_55:
        /*0b44*/ 	.byte	0x04, 0x36
        /*0b46*/ 	.short	(.L_57 - .L_56)
.L_56:
        /*0b48*/ 	.word	0x00000008
.L_57:


//--------------------- .nv.callgraph             --------------------------
	.section	.nv.callgraph,"",@"SHT_CUDA_CALLGRAPH"
	.align	4
	.sectionentsize	8
	.align		4
        /*0000*/ 	.word	0x00000000
	.align		4
        /*0004*/ 	.word	0xffffffff
	.align		4
        /*0008*/ 	.word	index@(_ZN7cutlass13device_kernelINS_4gemm6kernel13GemmUniversalIN4cute5tupleIJiiiiEEENS1_10collective13CollectiveMmaINS1_35MainloopSm100TmaUmmaWarpSpecializedILi9ELi2ELi4ENS5_IJNS4_1CILi1EEENSA_ILi4EEESB_EEEEENS5_IJNSA_ILi64EEENSA_ILi256EEENSA_ILi32EEEEEENS_10bfloat16_tENS5_IJlSB_lEEESJ_SK_NS4_8TiledMMAINS4_8MMA_AtomIJNS4_20SM100_MMA_F16BF16_SSISJ_SJ_fLi64ELi256ELNS4_4UMMA5MajorE0ELSP_0ELNSO_7ScaleInE0ELSQ_0EEEEEENS4_6LayoutINS5_IJSB_SB_SB_EEENS5_IJNSA_ILi0EEESV_SV_EEEEENS5_IJNS4_10UnderscoreESY_SY_EEEEENS4_23SM90_TMA_LOAD_MULTICASTENS4_14ComposedLayoutINS4_7SwizzleILi2ELi4ELi3EEENS4_18smem_ptr_flag_bitsILi16EEENST_INS5_IJNSA_ILi8EEESH_EEENS5_IJSH_SB_EEEEEEEvNS4_8identityENS4_13SM90_TMA_LOADES1B_vS1C_EENS_8epilogue10collective18CollectiveEpilogueINS1F_23Sm100TmaWarpSpecializedILi4ELi2ELi32ELb1ELb0EEEJSI_NS5_IJNST_ISF_SB_EES1K_EEESJ_SK_SJ_SK_NS1F_6fusion15FusionCallbacksIS1J_NS1M_17LinearCombinationISJ_fSJ_fLNS_15FloatRoundStyleE2EEESI_S1L_JEEENS4_5SM1004TMEM4LOAD26SM100_TMEM_LOAD_16dp256b8xES1D_NS12_INS13_ILi3ELi4ELi3EEES16_NST_INS5_IJS17_SF_EEENS5_IJSF_SB_EEEEEEENS4_17SM75_U32x4_LDSM_NENS4_14SM90_TMA_STOREES20_NS4_17SM90_U32x4_STSM_NENS4_39AutoVectorizingCopyWithAssumedAlignmentILi128EEEEEEvvEEEEvNT_6ParamsE)
	.align		4
        /*000c*/ 	.word	index@(__assertfail)
	.align		4
        /*0010*/ 	.word	0x00000000
	.align		4
        /*0014*/ 	.word	0xfffffffe
	.align		4
        /*0018*/ 	.word	0x00000000
	.align		4
        /*001c*/ 	.word	0xfffffffd
	.align		4
        /*0020*/ 	.word	0x00000000
	.align		4
        /*0024*/ 	.word	0xfffffffc


//--------------------- .nv.constant4             --------------------------
	.section	.nv.constant4,"a",@progbits
	.align	8
	.align		8
.nv.constant4:
        /*0000*/ 	.dword	__assertfail
	.align		8
        /*0008*/ 	.dword	__unnamed_1
	.align		8
        /*0010*/ 	.dword	__unnamed_2
	.align		8
        /*0018*/ 	.dword	_ZN40_INTERNAL_d7d99f79_4_k_cu_1683bc7c_180194cuda3std3__45__cpo5beginE
	.align		8
        /*0020*/ 	.dword	_ZN40_INTERNAL_d7d99f79_4_k_cu_1683bc7c_180194cuda3std3__45__cpo3endE
	.align		8
        /*0028*/ 	.dword	_ZN40_INTERNAL_d7d99f79_4_k_cu_1683bc7c_180194cuda3std3__45__cpo6cbeginE
	.align		8
        /*0030*/ 	.dword	_ZN40_INTERNAL_d7d99f79_4_k_cu_1683bc7c_180194cuda3std3__45__cpo4cendE
	.align		8
        /*0038*/ 	.dword	_ZN40_INTERNAL_d7d99f79_4_k_cu_1683bc7c_180194cuda3std3__442_GLOBAL__N__d7d99f79_4_k_cu_1683bc7c_180196ignoreE
	.align		8
        /*0040*/ 	.dword	_ZN40_INTERNAL_d7d99f79_4_k_cu_1683bc7c_180194cuda3std3__419piecewise_constructE
	.align		8
        /*0048*/ 	.dword	_ZN40_INTERNAL_d7d99f79_4_k_cu_1683bc7c_180194cuda3std3__48in_placeE
	.align		8
        /*0050*/ 	.dword	_ZN40_INTERNAL_d7d99f79_4_k_cu_1683bc7c_180194cuda3std6ranges3__45__cpo4swapE
	.align		8
        /*0058*/ 	.dword	_ZN40_INTERNAL_d7d99f79_4_k_cu_1683bc7c_180194cuda3std6ranges3__45__cpo9iter_moveE
	.align		8
        /*0060*/ 	.dword	_ZN40_INTERNAL_d7d99f79_4_k_cu_1683bc7c_180194cute7productE
	.align		8
        /*0068*/ 	.dword	_ZN40_INTERNAL_d7d99f79_4_k_cu_1683bc7c_180194cute1_E
	.align		8
        /*0070*/ 	.dword	$str$25
	.align		8
        /*0078*/ 	.dword	$str$26
	.align		8
        /*0080*/ 	.dword	$str$27
	.align		8
        /*0088*/ 	.dword	$str$28


//--------------------- .text._ZN7cutlass13device_kernelINS_4gemm6kernel13GemmUniversalIN4cute5tupleIJiiiiEEENS1_10collective13CollectiveMmaINS1_35MainloopSm100TmaUmmaWarpSpecializedILi9ELi2ELi4ENS5_IJNS4_1CILi1EEENSA_ILi4EEESB_EEEEENS5_IJNSA_ILi64EEENSA_ILi256EEENSA_ILi32EEEEEENS_10bfloat16_tENS5_IJlSB_lEEESJ_SK_NS4_8TiledMMAINS4_8MMA_AtomIJNS4_20SM100_MMA_F16BF16_SSISJ_SJ_fLi64ELi256ELNS4_4UMMA5MajorE0ELSP_0ELNSO_7ScaleInE0ELSQ_0EEEEEENS4_6LayoutINS5_IJSB_SB_SB_EEENS5_IJNSA_ILi0EEESV_SV_EEEEENS5_IJNS4_10UnderscoreESY_SY_EEEEENS4_23SM90_TMA_LOAD_MULTICASTENS4_14ComposedLayoutINS4_7SwizzleILi2ELi4ELi3EEENS4_18smem_ptr_flag_bitsILi16EEENST_INS5_IJNSA_ILi8EEESH_EEENS5_IJSH_SB_EEEEEEEvNS4_8identityENS4_13SM90_TMA_LOADES1B_vS1C_EENS_8epilogue10collective18CollectiveEpilogueINS1F_23Sm100TmaWarpSpecializedILi4ELi2ELi32ELb1ELb0EEEJSI_NS5_IJNST_ISF_SB_EES1K_EEESJ_SK_SJ_SK_NS1F_6fusion15FusionCallbacksIS1J_NS1M_17LinearCombinationISJ_fSJ_fLNS_15FloatRoundStyleE2EEESI_S1L_JEEENS4_5SM1004TMEM4LOAD26SM100_TMEM_LOAD_16dp256b8xES1D_NS12_INS13_ILi3ELi4ELi3EEES16_NST_INS5_IJS17_SF_EEENS5_IJSF_SB_EEEEEEENS4_17SM75_U32x4_LDSM_NENS4_14SM90_TMA_STOREES20_NS4_17SM90_U32x4_STSM_NENS4_39AutoVectorizingCopyWithAssumedAlignmentILi128EEEEEEvvEEEEvNT_6ParamsE --------------------------
	.section	.text._ZN7cutlass13device_kernelINS_4gemm6kernel13GemmUniversalIN4cute5tupleIJiiiiEEENS1_10collective13CollectiveMmaINS1_35MainloopSm100TmaUmmaWarpSpecializedILi9ELi2ELi4ENS5_IJNS4_1CILi1EEENSA_ILi4EEESB_EEEEENS5_IJNSA_ILi64EEENSA_ILi256EEENSA_ILi32EEEEEENS_10bfloat16_tENS5_IJlSB_lEEESJ_SK_NS4_8TiledMMAINS4_8MMA_AtomIJNS4_20SM100_MMA_F16BF16_SSISJ_SJ_fLi64ELi256ELNS4_4UMMA5MajorE0ELSP_0ELNSO_7ScaleInE0ELSQ_0EEEEEENS4_6LayoutINS5_IJSB_SB_SB_EEENS5_IJNSA_ILi0EEESV_SV_EEEEENS5_IJNS4_10UnderscoreESY_SY_EEEEENS4_23SM90_TMA_LOAD_MULTICASTENS4_14ComposedLayoutINS4_7SwizzleILi2ELi4ELi3EEENS4_18smem_ptr_flag_bitsILi16EEENST_INS5_IJNSA_ILi8EEESH_EEENS5_IJSH_SB_EEEEEEEvNS4_8identityENS4_13SM90_TMA_LOADES1B_vS1C_EENS_8epilogue10collective18CollectiveEpilogueINS1F_23Sm100TmaWarpSpecializedILi4ELi2ELi32ELb1ELb0EEEJSI_NS5_IJNST_ISF_SB_EES1K_EEESJ_SK_SJ_SK_NS1F_6fusion15FusionCallbacksIS1J_NS1M_17LinearCombinationISJ_fSJ_fLNS_15FloatRoundStyleE2EEESI_S1L_JEEENS4_5SM1004TMEM4LOAD26SM100_TMEM_LOAD_16dp256b8xES1D_NS12_INS13_ILi3ELi4ELi3EEES16_NST_INS5_IJS17_SF_EEENS5_IJSF_SB_EEEEEEENS4_17SM75_U32x4_LDSM_NENS4_14SM90_TMA_STOREES20_NS4_17SM90_U32x4_STSM_NENS4_39AutoVectorizingCopyWithAssumedAlignmentILi128EEEEEEvvEEEEvNT_6ParamsE,"ax",@progbits
	.align	128
.text._ZN7cutlass13device_kernelINS_4gemm6kernel13GemmUniversalIN4cute5tupleIJiiiiEEENS1_10collective13CollectiveMmaINS1_35MainloopSm100TmaUmmaWarpSpecializedILi9ELi2ELi4ENS5_IJNS4_1CILi1EEENSA_ILi4EEESB_EEEEENS5_IJNSA_ILi64EEENSA_ILi256EEENSA_ILi32EEEEEENS_10bfloat16_tENS5_IJlSB_lEEESJ_SK_NS4_8TiledMMAINS4_8MMA_AtomIJNS4_20SM100_MMA_F16BF16_SSISJ_SJ_fLi64ELi256ELNS4_4UMMA5MajorE0ELSP_0ELNSO_7ScaleInE0ELSQ_0EEEEEENS4_6LayoutINS5_IJSB_SB_SB_EEENS5_IJNSA_ILi0EEESV_SV_EEEEENS5_IJNS4_10UnderscoreESY_SY_EEEEENS4_23SM90_TMA_LOAD_MULTICASTENS4_14ComposedLayoutINS4_7SwizzleILi2ELi4ELi3EEENS4_18smem_ptr_flag_bitsILi16EEENST_INS5_IJNSA_ILi8EEESH_EEENS5_IJSH_SB_EEEEEEEvNS4_8identityENS4_13SM90_TMA_LOADES1B_vS1C_EENS_8epilogue10collective18CollectiveEpilogueINS1F_23Sm100TmaWarpSpecializedILi4ELi2ELi32ELb1ELb0EEEJSI_NS5_IJNST_ISF_SB_EES1K_EEESJ_SK_SJ_SK_NS1F_6fusion15FusionCallbacksIS1J_NS1M_17LinearCombinationISJ_fSJ_fLNS_15FloatRoundStyleE2EEESI_S1L_JEEENS4_5SM1004TMEM4LOAD26SM100_TMEM_LOAD_16dp256b8xES1D_NS12_INS13_ILi3ELi4ELi3EEES16_NST_INS5_IJS17_SF_EEENS5_IJSF_SB_EEEEEEENS4_17SM75_U32x4_LDSM_NENS4_14SM90_TMA_STOREES20_NS4_17SM90_U32x4_STSM_NENS4_39AutoVectorizingCopyWithAssumedAlignmentILi128EEEEEEvvEEEEvNT_6ParamsE:
        .type           _ZN7cutlass13device_kernelINS_4gemm6kernel13GemmUniversalIN4cute5tupleIJiiiiEEENS1_10collective13CollectiveMmaINS1_35MainloopSm100TmaUmmaWarpSpecializedILi9ELi2ELi4ENS5_IJNS4_1CILi1EEENSA_ILi4EEESB_EEEEENS5_IJNSA_ILi64EEENSA_ILi256EEENSA_ILi32EEEEEENS_10bfloat16_tENS5_IJlSB_lEEESJ_SK_NS4_8TiledMMAINS4_8MMA_AtomIJNS4_20SM100_MMA_F16BF16_SSISJ_SJ_fLi64ELi256ELNS4_4UMMA5MajorE0ELSP_0ELNSO_7ScaleInE0ELSQ_0EEEEEENS4_6LayoutINS5_IJSB_SB_SB_EEENS5_IJNSA_ILi0EEESV_SV_EEEEENS5_IJNS4_10UnderscoreESY_SY_EEEEENS4_23SM90_TMA_LOAD_MULTICASTENS4_14ComposedLayoutINS4_7SwizzleILi2ELi4ELi3EEENS4_18smem_ptr_flag_bitsILi16EEENST_INS5_IJNSA_ILi8EEESH_EEENS5_IJSH_SB_EEEEEEEvNS4_8identityENS4_13SM90_TMA_LOADES1B_vS1C_EENS_8epilogue10collective18CollectiveEpilogueINS1F_23Sm100TmaWarpSpecializedILi4ELi2ELi32ELb1ELb0EEEJSI_NS5_IJNST_ISF_SB_EES1K_EEESJ_SK_SJ_SK_NS1F_6fusion15FusionCallbacksIS1J_NS1M_17LinearCombinationISJ_fSJ_fLNS_15FloatRoundStyleE2EEESI_S1L_JEEENS4_5SM1004TMEM4LOAD26SM100_TMEM_LOAD_16dp256b8xES1D_NS12_INS13_ILi3ELi4ELi3EEES16_NST_INS5_IJS17_SF_EEENS5_IJSF_SB_EEEEEEENS4_17SM75_U32x4_LDSM_NENS4_14SM90_TMA_STOREES20_NS4_17SM90_U32x4_STSM_NENS4_39AutoVectorizingCopyWithAssumedAlignmentILi128EEEEEEvvEEEEvNT_6ParamsE,@function
        .size           _ZN7cutlass13device_kernelINS_4gemm6kernel13GemmUniversalIN4cute5tupleIJiiiiEEENS1_10collective13CollectiveMmaINS1_35MainloopSm100TmaUmmaWarpSpecializedILi9ELi2ELi4ENS5_IJNS4_1CILi1EEENSA_ILi4EEESB_EEEEENS5_IJNSA_ILi64EEENSA_ILi256EEENSA_ILi32EEEEEENS_10bfloat16_tENS5_IJlSB_lEEESJ_SK_NS4_8TiledMMAINS4_8MMA_AtomIJNS4_20SM100_MMA_F16BF16_SSISJ_SJ_fLi64ELi256ELNS4_4UMMA5MajorE0ELSP_0ELNSO_7ScaleInE0ELSQ_0EEEEEENS4_6LayoutINS5_IJSB_SB_SB_EEENS5_IJNSA_ILi0EEESV_SV_EEEEENS5_IJNS4_10UnderscoreESY_SY_EEEEENS4_23SM90_TMA_LOAD_MULTICASTENS4_14ComposedLayoutINS4_7SwizzleILi2ELi4ELi3EEENS4_18smem_ptr_flag_bitsILi16EEENST_INS5_IJNSA_ILi8EEESH_EEENS5_IJSH_SB_EEEEEEEvNS4_8identityENS4_13SM90_TMA_LOADES1B_vS1C_EENS_8epilogue10collective18CollectiveEpilogueINS1F_23Sm100TmaWarpSpecializedILi4ELi2ELi32ELb1ELb0EEEJSI_NS5_IJNST_ISF_SB_EES1K_EEESJ_SK_SJ_SK_NS1F_6fusion15FusionCallbacksIS1J_NS1M_17LinearCombinationISJ_fSJ_fLNS_15FloatRoundStyleE2EEESI_S1L_JEEENS4_5SM1004TMEM4LOAD26SM100_TMEM_LOAD_16dp256b8xES1D_NS12_INS13_ILi3ELi4ELi3EEES16_NST_INS5_IJS17_SF_EEENS5_IJSF_SB_EEEEEEENS4_17SM75_U32x4_LDSM_NENS4_14SM90_TMA_STOREES20_NS4_17SM90_U32x4_STSM_NENS4_39AutoVectorizingCopyWithAssumedAlignmentILi128EEEEEEvvEEEEvNT_6ParamsE,(.L_x_199 - _ZN7cutlass13device_kernelINS_4gemm6kernel13GemmUniversalIN4cute5tupleIJiiiiEEENS1_10collective13CollectiveMmaINS1_35MainloopSm100TmaUmmaWarpSpecializedILi9ELi2ELi4ENS5_IJNS4_1CILi1EEENSA_ILi4EEESB_EEEEENS5_IJNSA_ILi64EEENSA_ILi256EEENSA_ILi32EEEEEENS_10bfloat16_tENS5_IJlSB_lEEESJ_SK_NS4_8TiledMMAINS4_8MMA_AtomIJNS4_20SM100_MMA_F16BF16_SSISJ_SJ_fLi64ELi256ELNS4_4UMMA5MajorE0ELSP_0ELNSO_7ScaleInE0ELSQ_0EEEEEENS4_6LayoutINS5_IJSB_SB_SB_EEENS5_IJNSA_ILi0EEESV_SV_EEEEENS5_IJNS4_10UnderscoreESY_SY_EEEEENS4_23SM90_TMA_LOAD_MULTICASTENS4_14ComposedLayoutINS4_7SwizzleILi2ELi4ELi3EEENS4_18smem_ptr_flag_bitsILi16EEENST_INS5_IJNSA_ILi8EEESH_EEENS5_IJSH_SB_EEEEEEEvNS4_8identityENS4_13SM90_TMA_LOADES1B_vS1C_EENS_8epilogue10collective18CollectiveEpilogueINS1F_23Sm100TmaWarpSpecializedILi4ELi2ELi32ELb1ELb0EEEJSI_NS5_IJNST_ISF_SB_EES1K_EEESJ_SK_SJ_SK_NS1F_6fusion15FusionCallbacksIS1J_NS1M_17LinearCombinationISJ_fSJ_fLNS_15FloatRoundStyleE2EEESI_S1L_JEEENS4_5SM1004TMEM4LOAD26SM100_TMEM_LOAD_16dp256b8xES1D_NS12_INS13_ILi3ELi4ELi3EEES16_NST_INS5_IJS17_SF_EEENS5_IJSF_SB_EEEEEEENS4_17SM75_U32x4_LDSM_NENS4_14SM90_TMA_STOREES20_NS4_17SM90_U32x4_STSM_NENS4_39AutoVectorizingCopyWithAssumedAlignmentILi128EEEEEEvvEEEEvNT_6ParamsE)
        .other          _ZN7cutlass13device_kernelINS_4gemm6kernel13GemmUniversalIN4cute5tupleIJiiiiEEENS1_10collective13CollectiveMmaINS1_35MainloopSm100TmaUmmaWarpSpecializedILi9ELi2ELi4ENS5_IJNS4_1CILi1EEENSA_ILi4EEESB_EEEEENS5_IJNSA_ILi64EEENSA_ILi256EEENSA_ILi32EEEEEENS_10bfloat16_tENS5_IJlSB_lEEESJ_SK_NS4_8TiledMMAINS4_8MMA_AtomIJNS4_20SM100_MMA_F16BF16_SSISJ_SJ_fLi64ELi256ELNS4_4UMMA5MajorE0ELSP_0ELNSO_7ScaleInE0ELSQ_0EEEEEENS4_6LayoutINS5_IJSB_SB_SB_EEENS5_IJNSA_ILi0EEESV_SV_EEEEENS5_IJNS4_10UnderscoreESY_SY_EEEEENS4_23SM90_TMA_LOAD_MULTICASTENS4_14ComposedLayoutINS4_7SwizzleILi2ELi4ELi3EEENS4_18smem_ptr_flag_bitsILi16EEENST_INS5_IJNSA_ILi8EEESH_EEENS5_IJSH_SB_EEEEEEEvNS4_8identityENS4_13SM90_TMA_LOADES1B_vS1C_EENS_8epilogue10collective18CollectiveEpilogueINS1F_23Sm100TmaWarpSpecializedILi4ELi2ELi32ELb1ELb0EEEJSI_NS5_IJNST_ISF_SB_EES1K_EEESJ_SK_SJ_SK_NS1F_6fusion15FusionCallbacksIS1J_NS1M_17LinearCombinationISJ_fSJ_fLNS_15FloatRoundStyleE2EEESI_S1L_JEEENS4_5SM1004TMEM4LOAD26SM100_TMEM_LOAD_16dp256b8xES1D_NS12_INS13_ILi3ELi4ELi3EEES16_NST_INS5_IJS17_SF_EEENS5_IJSF_SB_EEEEEEENS4_17SM75_U32x4_LDSM_NENS4_14SM90_TMA_STOREES20_NS4_17SM90_U32x4_STSM_NENS4_39AutoVectorizingCopyWithAssumedAlignmentILi128EEEEEEvvEEEEvNT_6ParamsE,@"STO_CUDA_ENTRY STV_DEFAULT"
_ZN7cutlass13device_kernelINS_4gemm6kernel13GemmUniversalIN4cute5tupleIJiiiiEEENS1_10collective13CollectiveMmaINS1_35MainloopSm100TmaUmmaWarpSpecializedILi9ELi2ELi4ENS5_IJNS4_1CILi1EEENSA_ILi4EEESB_EEEEENS5_IJNSA_ILi64EEENSA_ILi256EEENSA_ILi32EEEEEENS_10bfloat16_tENS5_IJlSB_lEEESJ_SK_NS4_8TiledMMAINS4_8MMA_AtomIJNS4_20SM100_MMA_F16BF16_SSISJ_SJ_fLi64ELi256ELNS4_4UMMA5MajorE0ELSP_0ELNSO_7ScaleInE0ELSQ_0EEEEEENS4_6LayoutINS5_IJSB_SB_SB_EEENS5_IJNSA_ILi0EEESV_SV_EEEEENS5_IJNS4_10UnderscoreESY_SY_EEEEENS4_23SM90_TMA_LOAD_MULTICASTENS4_14ComposedLayoutINS4_7SwizzleILi2ELi4ELi3EEENS4_18smem_ptr_flag_bitsILi16EEENST_INS5_IJNSA_ILi8EEESH_EEENS5_IJSH_SB_EEEEEEEvNS4_8identityENS4_13SM90_TMA_LOADES1B_vS1C_EENS_8epilogue10collective18CollectiveEpilogueINS1F_23Sm100TmaWarpSpecializedILi4ELi2ELi32ELb1ELb0EEEJSI_NS5_IJNST_ISF_SB_EES1K_EEESJ_SK_SJ_SK_NS1F_6fusion15FusionCallbacksIS1J_NS1M_17LinearCombinationISJ_fSJ_fLNS_15FloatRoundStyleE2EEESI_S1L_JEEENS4_5SM1004TMEM4LOAD26SM100_TMEM_LOAD_16dp256b8xES1D_NS12_INS13_ILi3ELi4ELi3EEES16_NST_INS5_IJS17_SF_EEENS5_IJSF_SB_EEEEEEENS4_17SM75_U32x4_LDSM_NENS4_14SM90_TMA_STOREES20_NS4_17SM90_U32x4_STSM_NENS4_39AutoVectorizingCopyWithAssumedAlignmentILi128EEEEEEvvEEEEvNT_6ParamsE:
[----:B------:R-:W1:Y:S01]  /*0000*/  LDC R1, c[0x0][0x37c] ;  /* 0x0000df00ff017b82 */ /* 0x000e620000000800 */
[----:B------:R-:W2:Y:S01]  /*0010*/  S2R R94, SR_TID.X ;  /* 0x00000000005e7919 */ /* 0x000ea20000002100 */
[----:B------:R-:W3:Y:S01]  /*0020*/  LDCU.64 UR8, c[0x0][0x890] ;  /* 0x00011200ff0877ac */ /* 0x000ee20008000a00 */
[----:B------:R-:W-:Y:S02]  /*0030*/  PRMT R81, RZ, 0x7610, R81 ;  /* 0x00007610ff517816 */ /* 0x000fe40000000051 */
[----:B------:R-:W-:Y:S01]  /*0040*/  ELECT P3, URZ, PT ;  /* 0x0000000000ff782f */ /* 0x000fe20003860000 */
[----:B---3--:R-:W-:-:S04]  /*0050*/  UISETP.NE.U32.AND UP0, UPT, UR8, URZ, UPT ;  /* 0x000000ff0800728c */ /* 0x008fc8000bf05070 */
[----:B------:R-:W-:Y:S01]  /*0060*/  UISETP.NE.AND.EX UP0, UPT, UR9, URZ, UPT, UP0 ;  /* 0x000000ff0900728c */ /* 0x000fe2000bf05300 */
[----:B--2---:R-:W-:-:S05]  /*0070*/  SHF.R.U32.HI R82, RZ, 0x5, R94 ;  /* 0x00000005ff527819 */ /* 0x004fca000001165e */
[----:B------:R-:W2:Y:S02]  /*0080*/  SHFL.IDX PT, R0, R82, RZ, 0x1f ;  /* 0x00001fff52007589 */ /* 0x000ea400000e0000 */
[----:B--2---:R-:W-:Y:S01]  /*0090*/  R2UR UR17, R0 ;  /* 0x00000000001172ca */ /* 0x004fe200000e0000 */
[----:B-1----:R-:W-:-:S14]  /*00a0*/  BRA.U UP0, `(.L_x_0) ;  /* 0x0000000100307547 */ /* 0x002fdc000b800000 */
[----:B------:R-:W1:Y:S02]  /*00b0*/  LDCU.64 UR4, c[0x0][0x888] ;  /* 0x00011100ff0477ac */ /* 0x000e640008000a00 */
[----:B-1----:R-:W-:-:S04]  /*00c0*/  UISETP.NE.U32.AND UP0, UPT, UR4, URZ, UPT ;  /* 0x000000ff0400728c */ /* 0x002fc8000bf05070 */
[----:B------:R-:W-:-:S09]  /*00d0*/  UISETP.NE.AND.EX UP0, UPT, UR5, URZ, UPT, UP0 ;  /* 0x000000ff0500728c */ /* 0x000fd2000bf05300 */
[----:B------:R-:W-:Y:S05]  /*00e0*/  BRA.U !UP0, `(.L_x_1) ;  /* 0x0000000108147547 */ /* 0x000fea000b800000 */
[----:B------:R-:W1:Y:S01]  /*00f0*/  LDC.64 R2, c[0x0][0x888] ;  /* 0x00022200ff027b82 */ /* 0x000e620000000a00 */
[----:B------:R-:W1:Y:S02]  /*0100*/  LDCU.64 UR4, c[0x0][0x358] ;  /* 0x00006b00ff0477ac */ /* 0x000e640008000a00 */
[----:B-1----:R1:W5:Y:S01]  /*0110*/  LDG.E R41, desc[UR4][R2.64] ;  /* 0x0000000402297981 */ /* 0x002362000c1e1900 */
[----:B------:R-:W-:Y:S01]  /*0120*/  HFMA2 R81, -RZ, RZ, 0, 5.9604644775390625e-08 ;  /* 0x00000001ff517431 */ /* 0x000fe200000001ff */
[----:B------:R-:W-:Y:S05]  /*0130*/  BRA `(.L_x_0) ;  /* 0x00000000000c7947 */ /* 0x000fea0003800000 */
.L_x_1:
[----:B------:R-:W1:Y:S01]  /*0140*/  LDCU UR4, c[0x0][0x880] ;  /* 0x00011000ff0477ac */ /* 0x000e620008000800 */
[----:B------:R-:W-:Y:S01]  /*0150*/  HFMA2 R81, -RZ, RZ, 0, 5.9604644775390625e-08 ;  /* 0x00000001ff517431 */ /* 0x000fe200000001ff */
[----:B-1----:R-:W-:-:S07]  /*0160*/  MOV R41, UR4 ;  /* 0x0000000400297c02 */ /* 0x002fce0008000f00 */
.L_x_0:
[----:B------:R-:W2:Y:S02]  /*0170*/  LDCU.64 UR4, c[0x0][0x8b0] ;  /* 0x00011600ff0477ac */ /* 0x000ea40008000a00 */
[----:B--2---:R-:W-:-:S04]  /*0180*/  UISETP.NE.U32.AND UP0, UPT, UR4, URZ, UPT ;  /* 0x000000ff0400728c */ /* 0x004fc8000bf05070 */
[----:B------:R-:W-:-:S09]  /*0190*/  UISETP.NE.AND.EX UP0, UPT, UR5, URZ, UPT, UP0 ;  /* 0x000000ff0500728c */ /* 0x000fd2000bf05300 */
[----:B------:R-:W-:Y:S05]  /*01a0*/  BRA.U UP0, `(.L_x_2) ;  /* 0x0000000100287547 */ /* 0x000fea000b800000 */
[----:B------:R-:W2:Y:S02]  /*01b0*/  LDCU.64 UR4, c[0x0][0x8a8] ;  /* 0x00011500ff0477ac */ /* 0x000ea40008000a00 */
[----:B--2---:R-:W-:-:S04]  /*01c0*/  UISETP.NE.U32.AND UP0, UPT, UR4, URZ, UPT ;  /* 0x000000ff0400728c */ /* 0x004fc8000bf05070 */
[----:B------:R-:W-:-:S09]  /*01d0*/  UISETP.NE.AND.EX UP0, UPT, UR5, URZ, UPT, UP0 ;  /* 0x000000ff0500728c */ /* 0x000fd2000bf05300 */
[----:B------:R-:W-:Y:S05]  /*01e0*/  BRA.U !UP0, `(.L_x_3) ;  /* 0x0000000108107547 */ /* 0x000fea000b800000 */
[----:B------:R-:W2:Y:S01]  /*01f0*/  LDC.64 R38, c[0x0][0x8a8] ;  /* 0x00022a00ff267b82 */ /* 0x000ea20000000a00 */
[----:B------:R-:W2:Y:S02]  /*0200*/  LDCU.64 UR4, c[0x0][0x358] ;  /* 0x00006b00ff0477ac */ /* 0x000ea40008000a00 */
[----:B--2---:R2:W5:Y:S01]  /*0210*/  LDG.E R38, desc[UR4][R38.64] ;  /* 0x0000000426267981 */ /* 0x004562000c1e1900 */
[----:B------:R-:W-:Y:S05]  /*0220*/  BRA `(.L_x_2) ;  /* 0x0000000000087947 */ /* 0x000fea0003800000 */
.L_x_3:
[----:B------:R-:W2:Y:S02]  /*0230*/  LDCU UR4, c[0x0][0x8a0] ;  /* 0x00011400ff0477ac */ /* 0x000ea40008000800 */
[----:B--2---:R-:W-:Y:S02]  /*0240*/  MOV R38, UR4 ;  /* 0x0000000400267c02 */ /* 0x004fe40008000f00 */
.L_x_2:
[----:B------:R-:W-:Y:S01]  /*0250*/  IMAD.U32 R0, RZ, RZ, UR17 ;  /* 0x00000011ff007e24 */ /* 0x000fe2000f8e00ff */
[----:B------:R-:W-:Y:S04]  /*0260*/  BSSY.RECONVERGENT B0, `(.L_x_4) ;  /* 0x000000c000007945 */ /* 0x000fe80003800200 */
[C---:B------:R-:W-:Y:S02]  /*0270*/  ISETP.NE.OR P1, PT, R0.reuse, 0x1, !P3 ;  /* 0x000000010000780c */ /* 0x040fe40005f25670 */
[----:B------:R-:W-:-:S11]  /*0280*/  ISETP.NE.OR P0, PT, R0, 0x3, !P3 ;  /* 0x000000030000780c */ /* 0x000fd60005f05670 */
[----:B------:R-:W-:Y:S05]  /*0290*/  @P1 BRA `(.L_x_5) ;  /* 0x0000000000201947 */ /* 0x000fea0003800000 */
[----:B------:R-:W3:Y:S02]  /*02a0*/  LDCU.64 UR4, c[0x0][0x348] ;  /* 0x00006900ff0477ac */ /* 0x000ee40008000a00 */
[----:B---3--:R-:W-:Y:S02]  /*02b0*/  UIADD3 UR6, UP1, UPT, UR4, 0x80, URZ ;  /* 0x0000008004067890 */ /* 0x008fe4000ff3e0ff */
[----:B------:R-:W-:Y:S02]  /*02c0*/  UIADD3 UR4, UP0, UPT, UR4, 0x180, URZ ;  /* 0x0000018004047890 */ /* 0x000fe4000ff1e0ff */
[----:B------:R-:W-:Y:S02]  /*02d0*/  UIADD3.X UR7, UPT, UPT, URZ, UR5, URZ, UP1, !UPT ;  /* 0x00000005ff077290 */ /* 0x000fe40008ffe4ff */
[----:B------:R-:W-:-:S07]  /*02e0*/  UIADD3.X UR5, UPT, UPT, URZ, UR5, URZ, UP0, !UPT ;  /* 0x00000005ff057290 */ /* 0x000fce00087fe4ff */
[----:B------:R3:W-:Y:S02]  /*02f0*/  UTMACCTL.PF [UR6] ;  /* 0x00000000060079b9 */ /* 0x0007e40008040000 */
[----:B------:R3:W-:Y:S02]  /*0300*/  UTMACCTL.PF [UR4] ;  /* 0x00000000040079b9 */ /* 0x0007e40008040000 */
[----:B---3--:R-:W-:Y:S01]  /*0310*/  NOP ;  /* 0x0000000000007918 */ /* 0x008fe20000000000 */
.L_x_5:
[----:B------:R-:W-:Y:S05]  /*0320*/  BSYNC.RECONVERGENT B0 ;  /* 0x0000000000007941 */ /* 0x000fea0003800200 */
.L_x_4:
[----:B------:R-:W-:Y:S04]  /*0330*/  BSSY.RECONVERGENT B0, `(.L_x_6) ;  /* 0x000000a000007945 */ /* 0x000fe80003800200 */
        /* <DEDUP_REMOVED lines=9> */
.L_x_7:
[----:B------:R-:W-:Y:S05]  /*03d0*/  BSYNC.RECONVERGENT B0 ;  /* 0x0000000000007941 */ /* 0x000fea0003800200 */
.L_x_6:
[----:B------:R-:W3:Y:S01]  /*03e0*/  LDCU.64 UR4, c[0x0][0x888] ;  /* 0x00011100ff0477ac */ /* 0x000ee20008000a00 */
[----:B------:R-:W-:Y:S02]  /*03f0*/  UISETP.EQ.U32.AND UP1, UPT, UR8, URZ, UPT ;  /* 0x000000ff0800728c */ /* 0x000fe4000bf22070 */
[----:B------:R-:W-:Y:S02]  /*0400*/  UPLOP3.LUT UP3, UPT, UPT, UPT, UPT, 0x80, 0x8 ;  /* 0x000000000008789c */ /* 0x000fe40003f6f070 */
[----:B---3--:R-:W-:-:S04]  /*0410*/  UISETP.NE.U32.AND UP0, UPT, UR4, URZ, UPT ;  /* 0x000000ff0400728c */ /* 0x008fc8000bf05070 */
[----:B------:R-:W-:-:S04]  /*0420*/  UISETP.NE.AND.EX UP0, UPT, UR5, URZ, UPT, UP0 ;  /* 0x000000ff0500728c */ /* 0x000fc8000bf05300 */
[----:B------:R-:W-:-:S04]  /*0430*/  UISETP.EQ.OR.EX UP2, UPT, UR9, URZ, !UP0, UP1 ;  /* 0x000000ff0900728c */ /* 0x000fc8000c742710 */
[----:B------:R-:W-:-:S06]  /*0440*/  UP2UR UR4, UPR, URZ, 0x4 ;  /* 0x00000004ff047883 */ /* 0x000fcc0008000000 */
[----:B------:R-:W-:Y:S01]  /*0450*/  MOV R85, UR4 ;  /* 0x0000000400557c02 */ /* 0x000fe20008000f00 */
[----:B------:R-:W-:Y:S06]  /*0460*/  BRA.U !UP2, `(.L_x_8) ;  /* 0x000000010a207547 */ /* 0x000fec000b800000 */
[----:B------:R-:W-:Y:S01]  /*0470*/  UISETP.NE.U32.AND UP1, UPT, UR8, URZ, UPT ;  /* 0x000000ff0800728c */ /* 0x000fe2000bf25070 */
[----:B-----5:R-:W-:Y:S01]  /*0480*/  FSETP.NEU.AND P0, PT, R41, RZ, PT ;  /* 0x000000ff2900720b */ /* 0x020fe20003f0d000 */
[----:B------:R-:W-:Y:S02]  /*0490*/  USEL UR4, URZ, 0xffffffff, UP0 ;  /* 0xffffffffff047887 */ /* 0x000fe40008000000 */
[----:B------:R-:W-:-:S10]  /*04a0*/  UISETP.NE.AND.EX UP1, UPT, UR9, URZ, UPT, UP1 ;  /* 0x000000ff0900728c */ /* 0x000fd4000bf25310 */
[----:B------:R-:W-:Y:S01]  /*04b0*/  VOTEU.ANY UP0, P0 ;  /* 0x0000000000ff7886 */ /* 0x000fe20000000100 */
[----:B------:R-:W-:-:S04]  /*04c0*/  @!UP1 USEL UR4, URZ, 0xffffffff, UP0 ;  /* 0xffffffffff049887 */ /* 0x000fc80008000000 */
[----:B------:R-:W-:-:S04]  /*04d0*/  ULOP3.LUT UR4, UR4, 0x1, URZ, 0xc0, !UPT ;  /* 0x0000000104047892 */ /* 0x000fc8000f8ec0ff */
[----:B------:R-:W-:-:S11]  /*04e0*/  UISETP.NE.U32.AND UP3, UPT, UR4, 0x1, UPT ;  /* 0x000000010400788c */ /* 0x000fd6000bf65070 */
.L_x_8:
[----:B-1----:R-:W1:Y:S01]  /*04f0*/  SHFL.IDX PT, R2, R82, RZ, 0x1f ;  /* 0x00001fff52027589 */ /* 0x002e6200000e0000 */
[----:B------:R-:W-:-:S04]  /*0500*/  UISETP.NE.AND UP0, UPT, UR17, 0x2, UPT ;  /* 0x000000021100788c */ /* 0x000fc8000bf05270 */
[----:B------:R-:W-:Y:S01]  /*0510*/  USEL UR48, URZ, 0x1, UP0 ;  /* 0x00000001ff307887 */ /* 0x000fe20008000000 */
[----:B-1----:R-:W-:-:S13]  /*0520*/  ISETP.NE.AND P0, PT, R2, RZ, PT ;  /* 0x000000ff0200720c */ /* 0x002fda0003f05270 */
[----:B------:R-:W-:Y:S05]  /*0530*/  @P0 BRA `(.L_x_9) ;  /* 0x00000000008c0947 */ /* 0x000fea0003800000 */
[----:B------:R-:W-:Y:S01]  /*0540*/  ELECT P0, URZ, PT ;  /* 0x0000000000ff782f */ /* 0x000fe20003800000 */
[----:B------:R-:W-:-:S12]  /*0550*/  BSSY.RECONVERGENT B0, `(.L_x_9) ;  /* 0x0000021000007945 */ /* 0x000fd80003800200 */
[----:B------:R-:W-:Y:S05]  /*0560*/  @!P0 BRA `(.L_x_10) ;  /* 0x00000000007c8947 */ /* 0x000fea0003800000 */
[----:B------:R-:W1:Y:S01]  /*0570*/  S2UR UR4, SR_CgaCtaId ;  /* 0x00000000000479c3 */ /* 0x000e620000008800 */
[----:B------:R-:W-:Y:S01]  /*0580*/  UMOV UR5, 0x400 ;  /* 0x0000040000057882 */ /* 0x000fe20000000000 */
[----:B------:R-:W-:Y:S01]  /*0590*/  UMOV UR8, 0x1 ;  /* 0x0000000100087882 */ /* 0x000fe20000000000 */
[----:B------:R-:W-:Y:S01]  /*05a0*/  UMOV UR6, 0x4 ;  /* 0x0000000400067882 */ /* 0x000fe20000000000 */
[----:B------:R-:W-:-:S04]  /*05b0*/  UIADD3 UR8, UPT, UPT, -UR8, 0x100000, URZ ;  /* 0x0010000008087890 */ /* 0x000fc8000fffe1ff */
[----:B------:R-:W-:Y:S02]  /*05c0*/  USHF.L.U32 UR9, UR8, 0xb, URZ ;  /* 0x0000000b08097899 */ /* 0x000fe400080006ff */
[----:B------:R-:W-:Y:S02]  /*05d0*/  USHF.L.U32 UR8, UR8, 0x1, URZ ;  /* 0x0000000108087899 */ /* 0x000fe400080006ff */
[----:B------:R-:W-:-:S04]  /*05e0*/  UIADD3 UR6, UPT, UPT, -UR6, 0x100000, URZ ;  /* 0x0010000006067890 */ /* 0x000fc8000fffe1ff */
[----:B------:R-:W-:Y:S02]  /*05f0*/  USHF.L.U32 UR7, UR6, 0xb, URZ ;  /* 0x0000000b06077899 */ /* 0x000fe400080006ff */
[----:B------:R-:W-:Y:S02]  /*0600*/  USHF.L.U32 UR6, UR6, 0x1, URZ ;  /* 0x0000000106067899 */ /* 0x000fe400080006ff */
[----:B-1----:R-:W-:Y:S01]  /*0610*/  ULEA UR4, UR4, UR5, 0x18 ;  /* 0x0000000504047291 */ /* 0x002fe2000f8ec0ff */
[----:B------:R-:W1:Y:S11]  /*0620*/  FENCE.VIEW.ASYNC.S ;  /* 0x00000000000073c6 */ /* 0x000e760000000000 */
[----:B-1----:R1:W3:Y:S01]  /*0630*/  SYNCS.EXCH.64 URZ, [UR4], UR8 ;  /* 0x0000000804ff75b2 */ /* 0x0022e20008000100 */
[----:B------:R1:W4:Y:S01]  /*0640*/  SYNCS.EXCH.64 URZ, [UR4+0x48], UR6 ;  /* 0x0000480604ff75b2 */ /* 0x0003220008000100 */
[----:B------:R1:W1:Y:S01]  /*0650*/  SYNCS.EXCH.64 URZ, [UR4+0x8], UR8 ;  /* 0x0000080804ff75b2 */ /* 0x0002620008000100 */
        /* <DEDUP_REMOVED lines=15> */
[----:B------:R-:W-:Y:S01]  /*0750*/  NOP ;  /* 0x0000000000007918 */ /* 0x000fe20000000000 */
.L_x_10:
[----:B-1----:R-:W-:Y:S05]  /*0760*/  BSYNC.RECONVERGENT B0 ;  /* 0x0000000000007941 */ /* 0x002fea0003800200 */
.L_x_9:
[----:B------:R-:W1:Y:S01]  /*0770*/  SHFL.IDX PT, R2, R82, RZ, 0x1f ;  /* 0x00001fff52027589 */ /* 0x000e6200000e0000 */
[----:B------:R-:W-:Y:S01]  /*0780*/  NOP ;  /* 0x0000000000007918 */ /* 0x000fe20000000000 */
[----:B-1----:R-:W-:-:S13]  /*0790*/  ISETP.NE.AND P0, PT, R2, 0x1, PT ;  /* 0x000000010200780c */ /* 0x002fda0003f05270 */
[----:B------:R-:W-:Y:S05]  /*07a0*/  @P0 BRA `(.L_x_11) ;  /* 0x0000000000580947 */ /* 0x000fea0003800000 */
        /* <DEDUP_REMOVED lines=9> */
[----:B------:R-:W-:Y:S01]  /*0840*/  USHF.L.U32 UR6, UR6, 0x1, URZ ;  /* 0x0000000106067899 */ /* 0x000fe200080006ff */
[----:B------:R-:W-:Y:S01]  /*0850*/  ELECT P0, URZ, PT ;  /* 0x0000000000ff782f */ /* 0x000fe20003800000 */
[----:B-1----:R-:W-:Y:S01]  /*0860*/  ULEA UR4, UR4, UR5, 0x18 ;  /* 0x0000000504047291 */ /* 0x002fe2000f8ec0ff */
[----:B------:R-:W1:Y:S11]  /*0870*/  FENCE.VIEW.ASYNC.S ;  /* 0x00000000000073c6 */ /* 0x000e760000000000 */
[----:B-1----:R1:W1:Y:S01]  /*0880*/  SYNCS.EXCH.64 URZ, [UR4+0x90], UR8 ;  /* 0x0000900804ff75b2 */ /* 0x0022620008000100 */
        /* <DEDUP_REMOVED lines=8> */
.L_x_11:
[----:B------:R-:W2:Y:S01]  /*0910*/  SHFL.IDX PT, R2, R82, RZ, 0x1f ;  /* 0x00001fff52027589 */ /* 0x000ea200000e0000 */
[----:B------:R-:W-:Y:S01]  /*0920*/  NOP ;  /* 0x0000000000007918 */ /* 0x000fe20000000000 */
[----:B--2---:R-:W-:-:S13]  /*0930*/  ISETP.NE.AND P0, PT, R2, 0x3, PT ;  /* 0x000000030200780c */ /* 0x004fda0003f05270 */
[----:B------:R-:W-:Y:S05]  /*0940*/  @P0 BRA `(.L_x_12) ;  /* 0x0000000000300947 */ /* 0x000fea0003800000 */
[----:B-1----:R-:W1:Y:S01]  /*0950*/  S2UR UR4, SR_CgaCtaId ;  /* 0x00000000000479c3 */ /* 0x002e620000008800 */
[----:B------:R-:W-:Y:S01]  /*0960*/  UMOV UR6, 0x400 ;  /* 0x0000040000067882 */ /* 0x000fe20000000000 */
[----:B------:R-:W-:Y:S01]  /*0970*/  UMOV UR5, 0x20 ;  /* 0x0000002000057882 */ /* 0x000fe20000000000 */
[----:B------:R-:W-:Y:S01]  /*0980*/  ELECT P0, URZ, PT ;  /* 0x0000000000ff782f */ /* 0x000fe20003800000 */
[----:B-1----:R-:W-:Y:S02]  /*0990*/  ULEA UR6, UR4, UR6, 0x18 ;  /* 0x0000000604067291 */ /* 0x002fe4000f8ec0ff */
[----:B------:R-:W-:-:S04]  /*09a0*/  UIADD3 UR4, UPT, UPT, -UR5, 0x100000, URZ ;  /* 0x0010000005047890 */ /* 0x000fc8000fffe1ff */
[----:B------:R-:W-:Y:S02]  /*09b0*/  USHF.L.U32 UR5, UR4, 0xb, URZ ;  /* 0x0000000b04057899 */ /* 0x000fe400080006ff */
[----:B------:R-:W-:Y:S01]  /*09c0*/  USHF.L.U32 UR4, UR4, 0x1, URZ ;  /* 0x0000000104047899 */ /* 0x000fe200080006ff */
[----:B------:R-:W1:Y:S11]  /*09d0*/  FENCE.VIEW.ASYNC.S ;  /* 0x00000000000073c6 */ /* 0x000e760000000000 */
[----:B-1----:R2:W1:Y:S01]  /*09e0*/  SYNCS.EXCH.64 URZ, [UR6+0xd0], UR4 ;  /* 0x0000d00406ff75b2 */ /* 0x0024620008000100 */
[----:B------:R2:W1:Y:S02]  /*09f0*/  SYNCS.EXCH.64 URZ, [UR6+0xd8], UR4 ;  /* 0x0000d80406ff75b2 */ /* 0x0004640008000100 */
[----:B--2---:R-:W-:Y:S01]  /*0a00*/  NOP ;  /* 0x0000000000007918 */ /* 0x004fe20000000000 */
.L_x_12:
[----:B------:R-:W2:Y:S01]  /*0a10*/  SHFL.IDX PT, R2, R82, RZ, 0x1f ;  /* 0x00001fff52027589 */ /* 0x000ea200000e0000 */
[----:B------:R-:W-:Y:S01]  /*0a20*/  NOP ;  /* 0x0000000000007918 */ /* 0x000fe20000000000 */
[----:B--2---:R-:W-:-:S13]  /*0a30*/  ISETP.NE.AND P0, PT, R2, 0x4, PT ;  /* 0x000000040200780c */ /* 0x004fda0003f05270 */
[----:B------:R-:W-:Y:S05]  /*0a40*/  @P0 BRA `(.L_x_13) ;  /* 0x00000000004c0947 */ /* 0x000fea0003800000 */
[----:B-1----:R-:W1:Y:S01]  /*0a50*/  S2UR UR6, SR_CgaCtaId ;  /* 0x00000000000679c3 */ /* 0x002e620000008800 */
[----:B------:R-:W-:Y:S01]  /*0a60*/  UMOV UR4, 0x3a0 ;  /* 0x000003a000047882 */ /* 0x000fe20000000000 */
[----:B------:R-:W-:Y:S01]  /*0a70*/  UMOV UR5, 0x400 ;  /* 0x0000040000057882 */ /* 0x000fe20000000000 */
[----:B------:R-:W-:Y:S01]  /*0a80*/  USEL UR4, UR4, 0x320, UP3 ;  /* 0x0000032004047887 */ /* 0x000fe20009800000 */
[----:B------:R-:W-:Y:S01]  /*0a90*/  UMOV UR8, 0x1 ;  /* 0x0000000100087882 */ /* 0x000fe20000000000 */
[----:B------:R-:W-:Y:S01]  /*0aa0*/  ELECT P0, URZ, PT ;  /* 0x0000000000ff782f */ /* 0x000fe20003800000 */
[----:B------:R-:W-:-:S04]  /*0ab0*/  UIADD3 UR8, UPT, UPT, -UR8, 0x100000, URZ ;  /* 0x0010000008087890 */ /* 0x000fc8000fffe1ff */
[----:B------:R-:W-:Y:S02]  /*0ac0*/  USHF.L.U32 UR9, UR8, 0xb, URZ ;  /* 0x0000000b08097899 */ /* 0x000fe400080006ff */
[----:B------:R-:W-:Y:S02]  /*0ad0*/  USHF.L.U32 UR8, UR8, 0x1, URZ ;  /* 0x0000000108087899 */ /* 0x000fe400080006ff */
[----:B-1----:R-:W-:Y:S02]  /*0ae0*/  ULEA UR6, UR6, UR5, 0x18 ;  /* 0x0000000506067291 */ /* 0x002fe4000f8ec0ff */
[----:B------:R-:W-:-:S04]  /*0af0*/  UIADD3 UR4, UPT, UPT, -UR4, 0x100000, URZ ;  /* 0x0010000004047890 */ /* 0x000fc8000fffe1ff */
[----:B------:R-:W-:Y:S02]  /*0b00*/  USHF.L.U32 UR5, UR4, 0xb, URZ ;  /* 0x0000000b04057899 */ /* 0x000fe400080006ff */
[----:B------:R-:W-:Y:S01]  /*0b10*/  USHF.L.U32 UR4, UR4, 0x1, URZ ;  /* 0x0000000104047899 */ /* 0x000fe200080006ff */
[----:B------:R-:W1:Y:S03]  /*0b20*/  FENCE.VIEW.ASYNC.S ;  /* 0x00000000000073c6 */ /* 0x000e660000000000 */
[----:B-1----:R2:W1:Y:S08]  /*0b30*/  SYNCS.EXCH.64 URZ, [UR6+0xe0], UR8 ;  /* 0x0000e00806ff75b2 */ /* 0x0024700008000100 */
[----:B------:R2:W1:Y:S01]  /*0b40*/  SYNCS.EXCH.64 URZ, [UR6+0xf0], UR4 ;  /* 0x0000f00406ff75b2 */ /* 0x0004620008000100 */
[----:B------:R2:W1:Y:S01]  /*0b50*/  SYNCS.EXCH.64 URZ, [UR6+0xe8], UR8 ;  /* 0x0000e80806ff75b2 */ /* 0x0004620008000100 */
[----:B------:R2:W1:Y:S02]  /*0b60*/  SYNCS.EXCH.64 URZ, [UR6+0xf8], UR4 ;  /* 0x0000f80406ff75b2 */ /* 0x0004640008000100 */
[----:B--2---:R-:W-:Y:S01]  /*0b70*/  NOP ;  /* 0x0000000000007918 */ /* 0x004fe20000000000 */
.L_x_13:
[----:B------:R-:W2:Y:S01]  /*0b80*/  SHFL.IDX PT, R2, R82, RZ, 0x1f ;  /* 0x00001fff52027589 */ /* 0x000ea200000e0000 */
[----:B------:R-:W-:Y:S01]  /*0b90*/  NOP ;  /* 0x0000000000007918 */ /* 0x000fe20000000000 */
[----:B--2---:R-:W-:-:S13]  /*0ba0*/  ISETP.NE.AND P0, PT, R2, 0x5, PT ;  /* 0x000000050200780c */ /* 0x004fda0003f05270 */
[----:B------:R-:W-:Y:S05]  /*0bb0*/  @P0 BRA `(.L_x_14) ;  /* 0x0000000000580947 */ /* 0x000fea0003800000 */
[----:B-1----:R-:W1:Y:S01]  /*0bc0*/  S2UR UR4, SR_CgaCtaId ;  /* 0x00000000000479c3 */ /* 0x002e620000008800 */
        /* <DEDUP_REMOVED lines=19> */
[----:B------:R2:W1:Y:S02]  /*0d00*/  SYNCS.EXCH.64 URZ, [UR4+0x138], UR6 ;  /* 0x0001380604ff75b2 */ /* 0x0004640008000100 */
[----:B--2---:R-:W-:Y:S01]  /*0d10*/  NOP ;  /* 0x0000000000007918 */ /* 0x004fe20000000000 */
.L_x_14:
[----:B------:R-:W2:Y:S01]  /*0d20*/  SHFL.IDX PT, R2, R82, RZ, 0x1f ;  /* 0x00001fff52027589 */ /* 0x000ea200000e0000 */
[----:B------:R-:W-:Y:S01]  /*0d30*/  NOP ;  /* 0x0000000000007918 */ /* 0x000fe20000000000 */
[----:B--2---:R-:W-:-:S13]  /*0d40*/  ISETP.NE.AND P0, PT, R2, 0x3, PT ;  /* 0x000000030200780c */ /* 0x004fda0003f05270 */
[----:B------:R-:W-:Y:S05]  /*0d50*/  @P0 BRA `(.L_x_15) ;  /* 0x0000000000380947 */ /* 0x000fea0003800000 */
[----:B------:R-:W2:Y:S01]  /*0d60*/  S2UR UR5, SR_CgaCtaId ;  /* 0x00000000000579c3 */ /* 0x000ea20000008800 */
[----:B-1----:R-:W-:Y:S01]  /*0d70*/  UMOV UR4, 0x400 ;  /* 0x0000040000047882 */ /* 0x002fe20000000000 */
[----:B------:R-:W-:Y:S01]  /*0d80*/  UMOV UR6, 0x20 ;  /* 0x0000002000067882 */ /* 0x000fe20000000000 */
[----:B------:R-:W-:Y:S01]  /*0d90*/  ELECT P0, URZ, PT ;  /* 0x0000000000ff782f */ /* 0x000fe20003800000 */
[----:B------:R-:W-:-:S04]  /*0da0*/  UIADD3 UR6, UPT, UPT, -UR6, 0x100000, URZ ;  /* 0x0010000006067890 */ /* 0x000fc8000fffe1ff */
[----:B------:R-:W-:Y:S02]  /*0db0*/  USHF.L.U32 UR7, UR6, 0xb, URZ ;  /* 0x0000000b06077899 */ /* 0x000fe400080006ff */
[----:B------:R-:W-:Y:S02]  /*0dc0*/  USHF.L.U32 UR6, UR6, 0x1, URZ ;  /* 0x0000000106067899 */ /* 0x000fe400080006ff */
[----:B--2---:R-:W-:Y:S01]  /*0dd0*/  ULEA UR4, UR5, UR4, 0x18 ;  /* 0x0000000405047291 */ /* 0x004fe2000f8ec0ff */
[----:B------:R-:W1:Y:S11]  /*0de0*/  FENCE.VIEW.ASYNC.S ;  /* 0x00000000000073c6 */ /* 0x000e760000000000 */
[----:B-1----:R2:W1:Y:S01]  /*0df0*/  SYNCS.EXCH.64 URZ, [UR4+0x140], UR6 ;  /* 0x0001400604ff75b2 */ /* 0x0024620008000100 */
[----:B------:R2:W1:Y:S01]  /*0e00*/  SYNCS.EXCH.64 URZ, [UR4+0x150], UR6 ;  /* 0x0001500604ff75b2 */ /* 0x0004620008000100 */
[----:B------:R2:W1:Y:S01]  /*0e10*/  SYNCS.EXCH.64 URZ, [UR4+0x148], UR6 ;  /* 0x0001480604ff75b2 */ /* 0x0004620008000100 */
[----:B------:R2:W1:Y:S02]  /*0e20*/  SYNCS.EXCH.64 URZ, [UR4+0x158], UR6 ;  /* 0x0001580604ff75b2 */ /* 0x0004640008000100 */
[----:B--2---:R-:W-:Y:S01]  /*0e30*/  NOP ;  /* 0x0000000000007918 */ /* 0x004fe20000000000 */
.L_x_15:
[----:B-1----:R-:W1:Y:S01]  /*0e40*/  LDCU UR4, c[0x0][0x36c] ;  /* 0x00006d80ff0477ac */ /* 0x002e620008000800 */
[----:B------:R-:W-:Y:S01]  /*0e50*/  ISETP.NE.OR P3, PT, R0, 0x2, !P3 ;  /* 0x000000020000780c */ /* 0x000fe20005f65670 */
[----:B------:R-:W-:Y:S01]  /*0e60*/  NOP ;  /* 0x0000000000007918 */ /* 0x000fe20000000000 */
[----:B------:R-:W-:Y:S01]  /*0e70*/  LOP3.LUT R0, R94, 0x1f, RZ, 0xc0, !PT ;  /* 0x0000001f5e007812 */ /* 0x000fe200078ec0ff */
[----:B------:R-:W-:Y:S02]  /*0e80*/  UISETP.NE.AND UP4, UPT, UR17, URZ, UPT ;  /* 0x000000ff1100728c */ /* 0x000fe4000bf85270 */
[----:B-1----:R-:W-:-:S09]  /*0e90*/  UISETP.EQ.U32.AND UP5, UPT, UR4, 0x1, UPT ;  /* 0x000000010400788c */ /* 0x002fd2000bfa2070 */
[----:B------:R-:W-:Y:S05]  /*0ea0*/  BRA.U !UP5, `(.L_x_16) ;  /* 0x000000010d087547 */ /* 0x000fea000b800000 */
[----:B---34-:R-:W-:Y:S01]  /*0eb0*/  UCGABAR_ARV ;  /* 0x00000000000079c7 */ /* 0x018fe20008000000 */
[----:B------:R-:W-:Y:S05]  /*0ec0*/  BRA `(.L_x_17) ;  /* 0x0000000000047947 */ /* 0x000fea0003800000 */
.L_x_16:
[----:B---34-:R-:W-:Y:S01]  /*0ed0*/  NOP ;  /* 0x0000000000007918 */ /* 0x018fe20000000000 */
.L_x_17:
[----:B------:R-:W1:Y:S01]  /*0ee0*/  S2UR UR8, SR_CTAID.X ;  /* 0x00000000000879c3 */ /* 0x000e620000002500 */
[----:B------:R-:W-:-:S05]  /*0ef0*/  CS2R.32 R84, SR_CgaSize ;  /* 0x0000000000547805 */ /* 0x000fca0000008a00 */
[----:B------:R-:W-:-:S05]  /*0f00*/  IMAD R84, R84, -0xa0, RZ ;  /* 0xffffff6054547824 */ /* 0x000fca00078e02ff */
[----:B------:R-:W-:-:S14]  /*0f10*/  R2UR UR5, R84 ;  /* 0x00000000540572ca */ /* 0x000fdc00000e0000 */
[----:B------:R-:W2:Y:S01]  /*0f20*/  LDCU UR5, c[0x0][UR5+0x2b0] ;  /* 0x00005600050577ac */ /* 0x000ea20008000800 */
[----:B------:R-:W-:-:S05]  /*0f30*/  CS2R.32 R84, SR_CgaSize ;  /* 0x0000000000547805 */ /* 0x000fca0000008a00 */
[----:B------:R-:W-:-:S05]  /*0f40*/  IMAD R84, R84, -0xa0, RZ ;  /* 0xffffff6054547824 */ /* 0x000fca00078e02ff */
[----:B------:R-:W-:-:S14]  /*0f50*/  R2UR UR4, R84 ;  /* 0x00000000540472ca */ /* 0x000fdc00000e0000 */
[----:B------:R-:W3:Y:S01]  /*0f60*/  LDCU UR4, c[0x0][UR4+0x2b4] ;  /* 0x00005680040477ac */ /* 0x000ee20008000800 */
[----:B------:R-:W4:Y:S01]  /*0f70*/  S2UR UR7, SR_CTAID.Y ;  /* 0x00000000000779c3 */ /* 0x000f220000002600 */
[----:B------:R-:W-:-:S05]  /*0f80*/  CS2R.32 R84, SR_CgaSize ;  /* 0x0000000000547805 */ /* 0x000fca0000008a00 */
[----:B------:R-:W-:-:S05]  /*0f90*/  IMAD R84, R84, -0xa0, RZ ;  /* 0xffffff6054547824 */ /* 0x000fca00078e02ff */
[----:B------:R-:W-:-:S14]  /*0fa0*/  R2UR UR9, R84 ;  /* 0x00000000540972ca */ /* 0x000fdc00000e0000 */
[----:B------:R-:W3:Y:S01]  /*0fb0*/  LDCU UR9, c[0x0][UR9+0x2a0] ;  /* 0x00005400090977ac */ /* 0x000ee20008000800 */
[----:B------:R-:W-:-:S05]  /*0fc0*/  CS2R.32 R84, SR_CgaSize ;  /* 0x0000000000547805 */ /* 0x000fca0000008a00 */
[----:B------:R-:W-:-:S05]  /*0fd0*/  IMAD R84, R84, -0xa0, RZ ;  /* 0xffffff6054547824 */ /* 0x000fca00078e02ff */
[----:B------:R-:W-:-:S14]  /*0fe0*/  R2UR UR10, R84 ;  /* 0x00000000540a72ca */ /* 0x000fdc00000e0000 */
[----:B------:R-:W3:Y:S01]  /*0ff0*/  LDCU UR10, c[0x0][UR10+0x2a4] ;  /* 0x000054800a0a77ac */ /* 0x000ee20008000800 */
[----:B------:R-:W3:Y:S01]  /*1000*/  S2UR UR11, SR_CgaCtaId ;  /* 0x00000000000b79c3 */ /* 0x000ee20000008800 */
[----:B------:R-:W3:Y:S01]  /*1010*/  LDCU UR21, c[0x0][0xb24] ;  /* 0x00016480ff1577ac */ /* 0x000ee20008000800 */
[----:B------:R-:W3:Y:S01]  /*1020*/  LDCU UR42, c[0x0][0xb24] ;  /* 0x00016480ff2a77ac */ /* 0x000ee20008000800 */
[----:B-1----:R-:W-:-:S05]  /*1030*/  I2FP.F32.U32 R3, UR8 ;  /* 0x0000000800037c45 */ /* 0x002fca0008201000 */
[----:B------:R-:W1:Y:S01]  /*1040*/  S2UR UR36, SR_CTAID.Z ;  /* 0x00000000002479c3 */ /* 0x000e620000002700 */
[----:B------:R-:W1:Y:S01]  /*1050*/  LDCU UR27, c[0x0][0xb30] ;  /* 0x00016600ff1b77ac */ /* 0x000e620008000800 */
[----:B--2---:R-:W-:Y:S01]  /*1060*/  FMUL R3, R3, UR5 ;  /* 0x0000000503037c20 */ /* 0x004fe20008400000 */
[----:B------:R-:W-:Y:S01]  /*1070*/  UMOV UR16, UR8 ;  /* 0x0000000800107c82 */ /* 0x000fe20008000000 */
[----:B----4-:R-:W-:Y:S01]  /*1080*/  I2FP.F32.U32 R2, UR7 ;  /* 0x0000000700027c45 */ /* 0x010fe20008201000 */
[----:B------:R-:W-:-:S03]  /*1090*/  UMOV UR20, UR7 ;  /* 0x0000000700147c82 */ /* 0x000fc60008000000 */
[----:B------:R-:W2:Y:S01]  /*10a0*/  F2I.U32.TRUNC.NTZ R3, R3 ;  /* 0x0000000300037305 */ /* 0x000ea2000020f000 */
[----:B---3--:R-:W-:Y:S01]  /*10b0*/  UISETP.GE.AND UP2, UPT, UR21, 0x1, UPT ;  /* 0x000000011500788c */ /* 0x008fe2000bf46270 */
[----:B------:R-:W-:Y:S01]  /*10c0*/  FMUL R2, R2, UR4 ;  /* 0x0000000402027c20 */ /* 0x000fe20008400000 */
[----:B------:R-:W-:-:S05]  /*10d0*/  USHF.L.U32 UR28, UR11, 0x9, URZ ;  /* 0x000000090b1c7899 */ /* 0x000fca00080006ff */
[----:B------:R-:W3:Y:S01]  /*10e0*/  F2I.U32.TRUNC.NTZ R2, R2 ;  /* 0x0000000200027305 */ /* 0x000ee2000020f000 */
[----:B--2---:R-:W-:Y:S02]  /*10f0*/  R2UR UR4, R3 ;  /* 0x00000000030472ca */ /* 0x004fe400000e0000 */
[----:B---3--:R-:W-:Y:S02]  /*1100*/  R2UR UR6, R2 ;  /* 0x00000000020672ca */ /* 0x008fe400000e0000 */
[----:B------:R-:W-:-:S09]  /*1110*/  PRMT R2, RZ, 0x7610, R2 ;  /* 0x00007610ff027816 */ /* 0x000fd20000000002 */
[----:B------:R-:W-:-:S04]  /*1120*/  UIADD3 UR5, UPT, UPT, -UR4, URZ, URZ ;  /* 0x000000ff04057290 */ /* 0x000fc8000fffe1ff */
[----:B------:R-:W-:Y:S02]  /*1130*/  UIMAD UR5, UR9, UR5, UR8 ;  /* 0x00000005090572a4 */ /* 0x000fe4000f8e0208 */
[----:B------:R-:W-:-:S04]  /*1140*/  UIADD3 UR4, UPT, UPT, -UR6, URZ, URZ ;  /* 0x000000ff06047290 */ /* 0x000fc8000fffe1ff */
[----:B------:R-:W-:Y:S01]  /*1150*/  IMAD.U32 R84, RZ, RZ, UR5 ;  /* 0x00000005ff547e24 */ /* 0x000fe2000f8e00ff */
[----:B------:R-:W-:-:S06]  /*1160*/  UIMAD UR4, UR10, UR4, UR7 ;  /* 0x000000040a0472a4 */ /* 0x000fcc000f8e0207 */
[----:B------:R-:W-:Y:S01]  /*1170*/  IMAD.U32 R83, RZ, RZ, UR4 ;  /* 0x00000004ff537e24 */ /* 0x000fe2000f8e00ff */
[----:B-1----:R-:W-:Y:S06]  /*1180*/  BRA.U UP4, `(.L_x_18) ;  /* 0x0000000104487547 */ /* 0x002fec000b800000 */
[----:B------:R-:W-:Y:S02]  /*1190*/  R2UR UR4, R83 ;  /* 0x00000000530472ca */ /* 0x000fe400000e0000 */
[----:B------:R-:W-:-:S11]  /*11a0*/  R2UR UR6, R84 ;  /* 0x00000000540672ca */ /* 0x000fd600000e0000 */
[----:B------:R-:W-:Y:S02]  /*11b0*/  UISETP.NE.AND UP0, UPT, UR4, URZ, UPT ;  /* 0x000000ff0400728c */ /* 0x000fe4000bf05270 */
[----:B------:R-:W-:Y:S02]  /*11c0*/  UISETP.NE.AND UP1, UPT, UR4, 0x1, UPT ;  /* 0x000000010400788c */ /* 0x000fe4000bf25270 */
[----:B------:R-:W-:Y:S02]  /*11d0*/  UISETP.EQ.OR UP0, UPT, UR6, URZ, !UP0 ;  /* 0x000000ff0600728c */ /* 0x000fe4000c702670 */
[----:B------:R-:W-:Y:S02]  /*11e0*/  USEL UR5, URZ, 0x2, UP1 ;  /* 0x00000002ff057887 */ /* 0x000fe40008800000 */
[----:B------:R-:W-:Y:S02]  /*11f0*/  USEL UR8, URZ, 0x1, !UP0 ;  /* 0x00000001ff087887 */ /* 0x000fe4000c000000 */
[----:B------:R-:W-:-:S02]  /*1200*/  UISETP.NE.AND UP0, UPT, UR4, 0x2, UPT ;  /* 0x000000020400788c */ /* 0x000fc4000bf05270 */
[----:B------:R-:W-:Y:S02]  /*1210*/  UISETP.NE.AND UP1, UPT, UR4, 0x3, UPT ;  /* 0x000000030400788c */ /* 0x000fe4000bf25270 */
[----:B------:R-:W-:Y:S02]  /*1220*/  USEL UR4, URZ, 0x4, UP0 ;  /* 0x00000004ff047887 */ /* 0x000fe40008000000 */
[----:B------:R-:W-:Y:S02]  /*1230*/  UISETP.NE.AND UP0, UPT, UR6, URZ, UPT ;  /* 0x000000ff0600728c */ /* 0x000fe4000bf05270 */
[----:B------:R-:W-:Y:S02]  /*1240*/  USEL UR6, URZ, 0x8, UP1 ;  /* 0x00000008ff067887 */ /* 0x000fe40008800000 */
[----:B------:R-:W-:Y:S02]  /*1250*/  USEL UR7, UR5, 0x2, UP0 ;  /* 0x0000000205077887 */ /* 0x000fe40008000000 */
[----:B------:R-:W-:-:S02]  /*1260*/  USEL UR4, UR4, 0x4, UP0 ;  /* 0x0000000404047887 */ /* 0x000fc40008000000 */
[----:B------:R-:W-:Y:S02]  /*1270*/  USEL UR5, UR6, 0x8, UP0 ;  /* 0x0000000806057887 */ /* 0x000fe40008000000 */
[----:B------:R-:W-:-:S04]  /*1280*/  UIADD3 UR4, UPT, UPT, UR4, UR7, UR8 ;  /* 0x0000000704047290 */ /* 0x000fc8000fffe008 */
[----:B------:R-:W-:-:S06]  /*1290*/  UIADD3 UR4, UPT, UPT, UR4, UR5, URZ ;  /* 0x0000000504047290 */ /* 0x000fcc000fffe0ff */
[----:B------:R-:W-:Y:S02]  /*12a0*/  IMAD.U32 R2, RZ, RZ, UR4 ;  /* 0x00000004ff027e24 */ /* 0x000fe4000f8e00ff */
.L_x_18:
[----:B------:R-:W-:Y:S05]  /*12b0*/  BRA.U !UP2, `(.L_x_19) ;  /* 0x000000010ad47547 */ /* 0x000fea000b800000 */
[----:B------:R-:W1:Y:S01]  /*12c0*/  LDCU.128 UR12, c[0x0][0xb10] ;  /* 0x00016200ff0c77ac */ /* 0x000e620008000c00 */
[----:B------:R-:W2:Y:S01]  /*12d0*/  LDCU UR6, c[0x0][0x370] ;  /* 0x00006e00ff0677ac */ /* 0x000ea20008000800 */
[----:B------:R-:W3:Y:S01]  /*12e0*/  LDCU UR5, c[0x0][0x374] ;  /* 0x00006e80ff0577ac */ /* 0x000ee20008000800 */
[----:B------:R-:W4:Y:S01]  /*12f0*/  LDCU UR26, c[0x0][0xb0c] ;  /* 0x00016180ff1a77ac */ /* 0x000f220008000800 */
[----:B------:R-:W4:Y:S01]  /*1300*/  LDCU UR4, c[0x0][0xb20] ;  /* 0x00016400ff0477ac */ /* 0x000f220008000800 */
[----:B------:R-:W4:Y:S01]  /*1310*/  LDCU.64 UR8, c[0x0][0xb28] ;  /* 0x00016500ff0877ac */ /* 0x000f220008000a00 */
[----:B-1----:R-:W-:Y:S02]  /*1320*/  UISETP.NE.AND UP0, UPT, UR14, 0x1, UPT ;  /* 0x000000010e00788c */ /* 0x002fe4000bf05270 */
[----:B---3--:R-:W-:Y:S02]  /*1330*/  UIMAD.WIDE.U32 UR10, UR5, UR15, URZ ;  /* 0x0000000f050a72a5 */ /* 0x008fe4000f8e00ff */
[----:B--2---:R-:W-:-:S02]  /*1340*/  UIMAD.WIDE.U32 UR22, UR6, UR12, URZ ;  /* 0x0000000c061672a5 */ /* 0x004fc4000f8e00ff */
[----:B----4-:R-:W-:Y:S02]  /*1350*/  UISETP.NE.AND UP1, UPT, UR26, 0x1, UPT ;  /* 0x000000011a00788c */ /* 0x010fe4000bf25270 */
[----:B------:R-:W-:Y:S01]  /*1360*/  UISETP.NE.AND UP2, UPT, UR21, 0x1, UPT ;  /* 0x000000011500788c */ /* 0x000fe2000bf45270 */
[----:B------:R-:W-:Y:S02]  /*1370*/  UMOV UR10, UR11 ;  /* 0x0000000b000a7c82 */ /* 0x000fe40008000000 */
[----:B------:R-:W-:Y:S01]  /*1380*/  UMOV UR22, UR23 ;  /* 0x0000001700167c82 */ /* 0x000fe20008000000 */
[----:B------:R-:W-:Y:S02]  /*1390*/  @UP0 USHF.R.U32.HI UR5, URZ, UR4, UR10 ;  /* 0x00000004ff050299 */ /* 0x000fe4000801160a */
[----:B------:R-:W-:Y:S02]  /*13a0*/  UIMAD.WIDE.U32 UR24, UR20, UR15, URZ ;  /* 0x0000000f141872a5 */ /* 0x000fe4000f8e00ff */
[----:B------:R-:W-:-:S02]  /*13b0*/  UIMAD.WIDE.U32 UR10, UR5, UR8, URZ ;  /* 0x00000008050a72a5 */ /* 0x000fc4000f8e00ff */
[----:B------:R-:W-:Y:S02]  /*13c0*/  @UP1 USHF.R.U32.HI UR6, URZ, UR13, UR22 ;  /* 0x0000000dff061299 */ /* 0x000fe40008011616 */
[----:B------:R-:W-:Y:S02]  /*13d0*/  UIMAD.WIDE.U32 UR18, UR16, UR12, URZ ;  /* 0x0000000c101272a5 */ /* 0x000fe4000f8e00ff */
[----:B------:R-:W-:Y:S01]  /*13e0*/  UIMAD.WIDE.U32 UR22, UR6, UR8, URZ ;  /* 0x00000008061672a5 */ /* 0x000fe2000f8e00ff */
[----:B------:R-:W-:Y:S01]  /*13f0*/  UMOV UR24, UR25 ;  /* 0x0000001900187c82 */ /* 0x000fe20008000000 */
[----:B------:R-:W-:Y:S01]  /*1400*/  UMOV UR10, UR11 ;  /* 0x0000000b000a7c82 */ /* 0x000fe20008000000 */
[----:B------:R-:W-:Y:S02]  /*1410*/  USHF.R.U32.HI UR24, URZ, UR4, UR24 ;  /* 0x00000004ff187299 */ /* 0x000fe40008011618 */
[----:B------:R-:W-:Y:S02]  /*1420*/  @UP2 USHF.R.U32.HI UR5, URZ, UR9, UR10 ;  /* 0x00000009ff052299 */ /* 0x000fe4000801160a */
[----:B------:R-:W-:Y:S01]  /*1430*/  UMOV UR7, UR23 ;  /* 0x0000001700077c82 */ /* 0x000fe20008000000 */
[----:B------:R-:W-:Y:S01]  /*1440*/  UMOV UR18, UR19 ;  /* 0x0000001300127c82 */ /* 0x000fe20008000000 */
[----:B------:R-:W-:-:S02]  /*1450*/  @UP2 USHF.R.U32.HI UR6, URZ, UR9, UR7 ;  /* 0x00000009ff062299 */ /* 0x000fc40008011607 */
[----:B------:R-:W-:Y:S02]  /*1460*/  USHF.R.U32.HI UR18, URZ, UR13, UR18 ;  /* 0x0000000dff127299 */ /* 0x000fe40008011612 */
[----:B------:R-:W-:Y:S02]  /*1470*/  USEL UR4, UR20, UR24, !UP0 ;  /* 0x0000001814047287 */ /* 0x000fe4000c000000 */
[----:B------:R-:W-:Y:S02]  /*1480*/  UIMAD UR7, UR5, UR21, URZ ;  /* 0x00000015050772a4 */ /* 0x000fe4000f8e02ff */
[----:B------:R-:W-:Y:S02]  /*1490*/  USEL UR5, UR16, UR18, !UP1 ;  /* 0x0000001210057287 */ /* 0x000fe4000c800000 */
[----:B------:R-:W-:Y:S02]  /*14a0*/  UIMAD UR12, UR6, UR21, URZ ;  /* 0x00000015060c72a4 */ /* 0x000fe4000f8e02ff */
[----:B------:R-:W-:-:S02]  /*14b0*/  UISETP.GE.AND UP0, UPT, UR4, UR7, UPT ;  /* 0x000000070400728c */ /* 0x000fc4000bf06270 */
[----:B------:R-:W-:Y:S02]  /*14c0*/  UIMAD.WIDE.U32 UR10, UR4, UR8, URZ ;  /* 0x00000008040a72a5 */ /* 0x000fe4000f8e00ff */
[----:B------:R-:W-:Y:S02]  /*14d0*/  UISETP.GE.OR UP0, UPT, UR5, UR12, UP0 ;  /* 0x0000000c0500728c */ /* 0x000fe40008706670 */
[----:B------:R-:W-:Y:S02]  /*14e0*/  UIMAD.WIDE.U32 UR12, UR5, UR8, URZ ;  /* 0x00000008050c72a5 */ /* 0x000fe4000f8e00ff */
[----:B------:R-:W-:Y:S01]  /*14f0*/  UIADD3 UR10, UPT, UPT, -UR4, URZ, URZ ;  /* 0x000000ff040a7290 */ /* 0x000fe2000fffe1ff */
[----:B------:R-:W-:Y:S01]  /*1500*/  UMOV UR8, UR11 ;  /* 0x0000000b00087c82 */ /* 0x000fe20008000000 */
[----:B------:R-:W-:Y:S02]  /*1510*/  UIADD3 UR11, UPT, UPT, -UR5, URZ, URZ ;  /* 0x000000ff050b7290 */ /* 0x000fe4000fffe1ff */
[----:B------:R-:W-:-:S03]  /*1520*/  USHF.R.U32.HI UR8, URZ, UR9, UR8 ;  /* 0x00000009ff087299 */ /* 0x000fc60008011608 */
[----:B------:R-:W-:Y:S01]  /*1530*/  @!UP0 UMOV UR7, UR13 ;  /* 0x0000000d00078c82 */ /* 0x000fe20008000000 */
[----:B------:R-:W-:Y:S02]  /*1540*/  UIMAD UR20, UR14, UR10, UR20 ;  /* 0x0000000a0e1472a4 */ /* 0x000fe4000f8e0214 */
[----:B------:R-:W-:Y:S02]  /*1550*/  USEL UR8, UR4, UR8, !UP2 ;  /* 0x0000000804087287 */ /* 0x000fe4000d000000 */
[----:B------:R-:W-:Y:S02]  /*1560*/  @!UP0 USHF.R.U32.HI UR7, URZ, UR9, UR7 ;  /* 0x00000009ff078299 */ /* 0x000fe40008011607 */
[----:B------:R-:W-:Y:S02]  /*1570*/  UIADD3 UR9, UPT, UPT, -UR8, URZ, URZ ;  /* 0x000000ff08097290 */ /* 0x000fe4000fffe1ff */
[----:B------:R-:W-:Y:S02]  /*1580*/  @!UP0 USEL UR7, UR5, UR7, !UP2 ;  /* 0x0000000705078287 */ /* 0x000fe4000d000000 */
[----:B------:R-:W-:-:S02]  /*1590*/  UIMAD UR9, UR21, UR9, UR4 ;  /* 0x00000009150972a4 */ /* 0x000fc4000f8e0204 */
[----:B------:R-:W-:Y:S02]  /*15a0*/  @!UP0 UIADD3 UR8, UPT, UPT, UR8, -UR7, URZ ;  /* 0x8000000708088290 */ /* 0x000fe4000fffe0ff */
[----:B------:R-:W-:Y:S02]  /*15b0*/  @!UP0 UIMAD UR6, UR9, UR6, UR7 ;  /* 0x00000006090682a4 */ /* 0x000fe4000f8e0207 */
[----:B------:R-:W-:Y:S02]  /*15c0*/  @!UP0 UIMAD UR4, UR8, UR21, UR5 ;  /* 0x00000015080482a4 */ /* 0x000fe4000f8e0205 */
[----:B------:R-:W-:Y:S02]  /*15d0*/  UIMAD UR16, UR26, UR11, UR16 ;  /* 0x0000000b1a1072a4 */ /* 0x000fe4000f8e0210 */
[----:B------:R-:W-:Y:S01]  /*15e0*/  UIMAD UR20, UR4, UR14, UR20 ;  /* 0x0000000e041472a4 */ /* 0x000fe2000f8e0214 */
[----:B------:R-:W-:Y:S02]  /*15f0*/  @!UP0 UMOV UR5, UR6 ;  /* 0x0000000600058c82 */ /* 0x000fe40008000000 */
[----:B------:R-:W-:-:S12]  /*1600*/  UIMAD UR16, UR5, UR26, UR16 ;  /* 0x0000001a051072a4 */ /* 0x000fd8000f8e0210 */
.L_x_19:
[----:B------:R-:W-:Y:S02]  /*1610*/  UISETP.NE.AND UP1, UPT, UR27, 0x1, UPT ;  /* 0x000000011b00788c */ /* 0x000fe4000bf25270 */
[----:B------:R-:W-:Y:S02]  /*1620*/  UISETP.NE.AND UP0, UPT, UR17, 0x2, UPT ;  /* 0x000000021100788c */ /* 0x000fe4000bf05270 */
[----:B------:R-:W-:-:S05]  /*1630*/  ULOP3.LUT UR28, UR28, 0x600, URZ, 0xc0, !UPT ;  /* 0x000006001c1c7892 */ /* 0x000fca000f8ec0ff */
[----:B------:R-:W-:Y:S07]  /*1640*/  BRA.U UP1, `(.L_x_20) ;  /* 0x0000000101447547 */ /* 0x000fee000b800000 */
[----:B------:R-:W1:Y:S01]  /*1650*/  LDCU.128 UR8, c[0x0][0xb10] ;  /* 0x00016200ff0877ac */ /* 0x000e620008000c00 */
[----:B------:R-:W2:Y:S01]  /*1660*/  LDCU UR12, c[0x0][0xb0c] ;  /* 0x00016180ff0c77ac */ /* 0x000ea20008000800 */
[----:B------:R-:W3:Y:S01]  /*1670*/  LDCU UR13, c[0x0][0xb20] ;  /* 0x00016400ff0d77ac */ /* 0x000ee20008000800 */
[----:B-1----:R-:W-:Y:S02]  /*1680*/  UIMAD.WIDE.U32 UR6, UR16, UR8, URZ ;  /* 0x00000008100672a5 */ /* 0x002fe4000f8e00ff */
[----:B------:R-:W-:Y:S02]  /*1690*/  UIMAD.WIDE.U32 UR4, UR20, UR11, URZ ;  /* 0x0000000b140472a5 */ /* 0x000fe4000f8e00ff */
[----:B--2---:R-:W-:Y:S02]  /*16a0*/  UISETP.NE.AND UP2, UPT, UR12, 0x1, UPT ;  /* 0x000000010c00788c */ /* 0x004fe4000bf45270 */
[----:B------:R-:W-:Y:S01]  /*16b0*/  UISETP.NE.AND UP1, UPT, UR10, 0x1, UPT ;  /* 0x000000010a00788c */ /* 0x000fe2000bf25270 */
[----:B------:R-:W-:-:S02]  /*16c0*/  UMOV UR6, UR7 ;  /* 0x0000000700067c82 */ /* 0x000fc40008000000 */
[----:B------:R-:W-:Y:S01]  /*16d0*/  UMOV UR4, UR5 ;  /* 0x0000000500047c82 */ /* 0x000fe20008000000 */
[----:B------:R-:W-:Y:S02]  /*16e0*/  USHF.R.U32.HI UR6, URZ, UR9, UR6 ;  /* 0x00000009ff067299 */ /* 0x000fe40008011606 */
[----:B---3--:R-:W-:Y:S02]  /*16f0*/  USHF.R.U32.HI UR4, URZ, UR13, UR4 ;  /* 0x0000000dff047299 */ /* 0x008fe40008011604 */
[----:B------:R-:W-:Y:S02]  /*1700*/  USEL UR5, UR16, UR6, !UP2 ;  /* 0x0000000610057287 */ /* 0x000fe4000d000000 */
[----:B------:R-:W-:-:S04]  /*1710*/  USEL UR4, UR20, UR4, !UP1 ;  /* 0x0000000414047287 */ /* 0x000fc8000c800000 */
[----:B------:R-:W-:Y:S02]  /*1720*/  UIADD3 UR6, UPT, UPT, UR5, -UR4, URZ ;  /* 0x8000000405067290 */ /* 0x000fe4000fffe0ff */
[----:B------:R-:W-:Y:S02]  /*1730*/  UIADD3 UR4, UPT, UPT, -UR5, UR4, URZ ;  /* 0x0000000405047290 */ /* 0x000fe4000fffe1ff */
[----:B------:R-:W-:Y:S02]  /*1740*/  UIMAD UR20, UR6, UR10, UR20 ;  /* 0x0000000a061472a4 */ /* 0x000fe4000f8e0214 */
[----:B------:R-:W-:-:S12]  /*1750*/  UIMAD UR16, UR4, UR12, UR16 ;  /* 0x0000000c041072a4 */ /* 0x000fd8000f8e0210 */
.L_x_20:
[----:B------:R-:W-:Y:S05]  /*1760*/  BRA.U !UP5, `(.L_x_21) ;  /* 0x000000010d0c7547 */ /* 0x000fea000b800000 */
[----:B------:R-:W-:Y:S01]  /*1770*/  UCGABAR_WAIT ;  /* 0x0000000000007dc7 */ /* 0x000fe20008000000 */
[----:B------:R-:W-:Y:S01]  /*1780*/  CCTL.IVALL ;  /* 0x00000000ff00798f */ /* 0x000fe20002000000 */
[----:B------:R-:W-:Y:S05]  /*1790*/  BRA `(.L_x_22) ;  /* 0x0000000000047947 */ /* 0x000fea0003800000 */
.L_x_21:
[----:B------:R-:W-:Y:S06]  /*17a0*/  BAR.SYNC.DEFER_BLOCKING 0x0 ;  /* 0x0000000000007b1d */ /* 0x000fec0000010000 */
.L_x_22:
[----:B------:R-:W-:Y:S05]  /*17b0*/  BRA.U UP0, `(.L_x_23) ;  /* 0x0000001500787547 */ /* 0x000fea000b800000 */
[----:B------:R-:W1:Y:S01]  /*17c0*/  LDCU UR6, c[0x0][0x38c] ;  /* 0x00007180ff0677ac */ /* 0x000e620008000800 */
[----:B------:R-:W2:Y:S01]  /*17d0*/  S2UR UR8, SR_CgaCtaId ;  /* 0x00000000000879c3 */ /* 0x000ea20000008800 */
[----:B------:R-:W-:Y:S01]  /*17e0*/  PLOP3.LUT P1, PT, PT, PT, UP3, 0x80, 0x8 ;  /* 0x000000000008781c */ /* 0x000fe20003f2f038 */
[----:B------:R-:W-:Y:S01]  /*17f0*/  IMAD.MOV.U32 R12, RZ, RZ, 0x1 ;  /* 0x00000001ff0c7424 */ /* 0x000fe200078e00ff */
[----:B------:R-:W-:Y:S01]  /*1800*/  UMOV UR7, 0x400 ;  /* 0x0000040000077882 */ /* 0x000fe20000000000 */
[----:B------:R-:W-:Y:S01]  /*1810*/  UISETP.NE.AND UP1, UPT, UR17, URZ, UPT ;  /* 0x000000ff1100728c */ /* 0x000fe2000bf25270 */
[----:B------:R-:W-:Y:S02]  /*1820*/  ISETP.EQ.OR P2, PT, R0, RZ, P3 ;  /* 0x000000ff0000720c */ /* 0x000fe40001f42670 */
[----:B------:R-:W-:Y:S02]  /*1830*/  CS2R R10, SRZ ;  /* 0x00000000000a7805 */ /* 0x000fe4000001ff00 */
[----:B------:R-:W-:Y:S01]  /*1840*/  PLOP3.LUT P1, PT, P1, PT, PT, 0x8, 0x80 ;  /* 0x000000000080781c */ /* 0x000fe20000f2e170 */
[----:B------:R-:W-:Y:S01]  /*1850*/  IMAD.MOV.U32 R9, RZ, RZ, RZ ;  /* 0x000000ffff097224 */ /* 0x000fe200078e00ff */
[----:B------:R-:W3:Y:S01]  /*1860*/  LDCU UR40, c[0x0][0x370] ;  /* 0x00006e00ff2877ac */ /* 0x000ee20008000800 */
[----:B------:R-:W-:Y:S01]  /*1870*/  IMAD.MOV.U32 R8, RZ, RZ, 0x1 ;  /* 0x00000001ff087424 */ /* 0x000fe200078e00ff */
[----:B------:R-:W4:Y:S01]  /*1880*/  LDCU.64 UR26, c[0x0][0x348] ;  /* 0x00006900ff1a77ac */ /* 0x000f220008000a00 */
[----:B-1----:R-:W-:-:S02]  /*1890*/  UIADD3 UR5, UPT, UPT, UR6, 0x1f, URZ ;  /* 0x0000001f06057890 */ /* 0x002fc4000fffe0ff */
[----:B------:R-:W-:Y:S02]  /*18a0*/  USHF.R.U32.HI UR45, URZ, 0x5, UR28 ;  /* 0x00000005ff2d7899 */ /* 0x000fe4000801161c */
[----:B------:R-:W-:Y:S02]  /*18b0*/  USHF.R.S32.HI UR4, URZ, 0x1f, UR5 ;  /* 0x0000001fff047899 */ /* 0x000fe40008011405 */
[----:B------:R-:W-:Y:S02]  /*18c0*/  UIADD3 UR46, UPT, UPT, UR6, 0x3e, URZ ;  /* 0x0000003e062e7890 */ /* 0x000fe4000fffe0ff */
[----:B------:R-:W-:Y:S02]  /*18d0*/  ULEA.HI UR4, UR4, UR5, URZ, 0x5 ;  /* 0x0000000504047291 */ /* 0x000fe4000f8f28ff */
[----:B------:R-:W-:Y:S02]  /*18e0*/  UIADD3 UR5, UPT, UPT, UR6, -0x1, URZ ;  /* 0xffffffff06057890 */ /* 0x000fe4000fffe0ff */
[----:B------:R-:W-:-:S02]  /*18f0*/  USHF.R.S32.HI UR43, URZ, 0x5, UR4 ;  /* 0x00000005ff2b7899 */ /* 0x000fc40008011404 */
[----:B------:R-:W-:Y:S02]  /*1900*/  UISETP.GE.U32.AND UP2, UPT, UR5, -0x3f, UPT ;  /* 0xffffffc10500788c */ /* 0x000fe4000bf46070 */
[----:B------:R-:W-:Y:S02]  /*1910*/  UISETP.LT.U32.AND UP0, UPT, UR43, 0x9, UPT ;  /* 0x000000092b00788c */ /* 0x000fe4000bf01070 */
[----:B--2---:R-:W-:Y:S02]  /*1920*/  ULEA UR7, UR8, UR7, 0x18 ;  /* 0x0000000708077291 */ /* 0x004fe4000f8ec0ff */
[----:B------:R-:W-:Y:S02]  /*1930*/  USEL UR41, UR43, 0x9, UP0 ;  /* 0x000000092b297887 */ /* 0x000fe40008000000 */
[----:B------:R-:W-:Y:S02]  /*1940*/  ULEA UR29, UR28, UR7, 0x1 ;  /* 0x000000071c1d7291 */ /* 0x000fe4000f8e08ff */
[----:B------:R-:W-:-:S02]  /*1950*/  UIADD3 UR21, UPT, UPT, UR41, -0x1, URZ ;  /* 0xffffffff29157890 */ /* 0x000fc4000fffe0ff */
[----:B------:R-:W-:Y:S01]  /*1960*/  @UP2 UIADD3 UR21, UPT, UPT, UR41, URZ, URZ ;  /* 0x000000ff29152290 */ /* 0x000fe2000fffe0ff */
[----:B------:R-:W1:Y:S01]  /*1970*/  LDCU UR39, c[0x0][0x374] ;  /* 0x00006e80ff2777ac */ /* 0x000e620008000800 */
[----:B------:R-:W-:Y:S02]  /*1980*/  USEL UR24, UR48, 0x2, UP1 ;  /* 0x0000000230187887 */ /* 0x000fe40008800000 */
[----:B------:R-:W-:Y:S02]  /*1990*/  UIADD3 UR29, UPT, UPT, UR29, 0x8800, URZ ;  /* 0x000088001d1d7890 */ /* 0x000fe4000fffe0ff */
[----:B------:R-:W-:Y:S02]  /*19a0*/  UIADD3 UR44, UPT, UPT, UR43, -UR41, URZ ;  /* 0x800000292b2c7290 */ /* 0x000fe4000fffe0ff */
[----:B------:R-:W-:Y:S01]  /*19b0*/  UIADD3 UR21, UPT, UPT, UR21, 0x1, URZ ;  /* 0x0000000115157890 */ /* 0x000fe2000fffe0ff */
[----:B---34-:R-:W-:-:S11]  /*19c0*/  UMOV UR5, URZ ;  /* 0x000000ff00057c82 */ /* 0x018fd60008000000 */
.L_x_43:
[----:B------:R-:W2:Y:S02]  /*19d0*/  S2UR UR4, SR_CgaCtaId ;  /* 0x00000000000479c3 */ /* 0x000ea40000008800 */
[----:B--2---:R-:W-:-:S09]  /*19e0*/  UISETP.NE.AND UP0, UPT, UR4, URZ, UPT ;  /* 0x000000ff0400728c */ /* 0x004fd2000bf05270 */
[----:B-1----:R-:W-:Y:S05]  /*19f0*/  BRA.U UP0, `(.L_x_24) ;  /* 0x0000000100287547 */ /* 0x002fea000b800000 */
[----:B------:R-:W-:Y:S02]  /*1a00*/  LEA R0, R9, UR7, 0x3 ;  /* 0x0000000709007c11 */ /* 0x000fe4000f8e18ff */
[----:B------:R-:W-:-:S04]  /*1a10*/  SHF.L.U32 R3, R8, 0x1f, RZ ;  /* 0x0000001f08037819 */ /* 0x000fc800000006ff */
[----:B------:R-:W2:Y:S02]  /*1a20*/  SYNCS.PHASECHK.TRANS64.TRYWAIT P0, [R0+URZ+0x150], R3 ;  /* 0x00015003000075a7 */ /* 0x000ea400080011ff */
[----:B--2---:R-:W-:Y:S05]  /*1a30*/  @!P0 BRA `(.L_x_25) ;  /* 0x0000007c00c08947 */ /* 0x004fea0003800000 */
.L_x_144:
[----:B------:R3:W-:Y:S01]  /*1a40*/  SYNCS.ARRIVE.TRANS64.A1T0 RZ, [R0+URZ+0x140], RZ ;  /* 0x000140ff00ff79a7 */ /* 0x0007e200081000ff */
[----:B------:R-:W-:-:S05]  /*1a50*/  VIADD R9, R9, 0x1 ;  /* 0x0000000109097836 */ /* 0x000fca0000000000 */
[----:B------:R-:W-:-:S04]  /*1a60*/  ISETP.NE.AND P0, PT, R9, 0x2, PT ;  /* 0x000000020900780c */ /* 0x000fc80003f05270 */
[----:B--2---:R-:W-:Y:S02]  /*1a70*/  SEL R3, RZ, 0x1, P0 ;  /* 0x00000001ff037807 */ /* 0x004fe40000000000 */
[----:B------:R-:W-:Y:S02]  /*1a80*/  SEL R9, R9, RZ, P0 ;  /* 0x000000ff09097207 */ /* 0x000fe40000000000 */
[----:B------:R-:W-:-:S07]  /*1a90*/  LOP3.LUT R8, R8, R3, RZ, 0x3c, !PT ;  /* 0x0000000308087212 */ /* 0x000fce00078e3cff */
.L_x_24:
[----:B------:R-:W-:Y:S01]  /*1aa0*/  ULEA UR4, UR5, UR7, 0x3 ;  /* 0x0000000705047291 */ /* 0x000fe2000f8e18ff */
[----:B---3--:R-:W-:Y:S01]  /*1ab0*/  SHF.L.U32 R0, R12, 0x1f, RZ ;  /* 0x0000001f0c007819 */ /* 0x008fe200000006ff */
[----:B------:R-:W-:Y:S02]  /*1ac0*/  UISETP.GE.U32.AND UP0, UPT, UR46, 0x3f, UPT ;  /* 0x0000003f2e00788c */ /* 0x000fe4000bf06070 */
[----:B------:R-:W-:Y:S02]  /*1ad0*/  USHF.L.U32 UR11, UR20, 0x8, URZ ;  /* 0x00000008140b7899 */ /* 0x000fe400080006ff */
[----:B------:R-:W-:Y:S01]  /*1ae0*/  ULEA UR35, UR16, UR45, 0x6 ;  /* 0x0000002d10237291 */ /* 0x000fe2000f8e30ff */
[----:B------:R-:W-:Y:S02]  /*1af0*/  UMOV UR13, URZ ;  /* 0x000000ff000d7c82 */ /* 0x000fe40008000000 */
[----:B------:R2:W3:Y:S02]  /*1b00*/  SYNCS.PHASECHK.TRANS64.TRYWAIT P0, [UR4+0x48], R0 ;  /* 0x00004800ff0075a7 */ /* 0x0004e40008001104 */
[----:B------:R-:W-:Y:S07]  /*1b10*/  BRA.U !UP0, `(.L_x_26) ;  /* 0x0000000108c07547 */ /* 0x000fee000b800000 */
[----:B------:R-:W-:Y:S01]  /*1b20*/  UMOV UR6, URZ ;  /* 0x000000ff00067c82 */ /* 0x000fe20008000000 */
[----:B------:R-:W-:-:S05]  /*1b30*/  UMOV UR4, UR5 ;  /* 0x0000000500047c82 */ /* 0x000fca0008000000 */
.L_x_32:
[----:B------:R-:W-:Y:S01]  /*1b40*/  ULEA UR33, UR4, UR7, 0x3 ;  /* 0x0000000704217291 */ /* 0x000fe2000f8e18ff */
[----:B---3--:R-:W-:Y:S01]  /*1b50*/  @!P3 MOV R2, 0x5000 ;  /* 0x000050000002b802 */ /* 0x008fe20000000f00 */
[----:B-1-3--:R-:W-:Y:S10]  /*1b60*/  @P0 BRA `(.L_x_27) ;  /* 0x00000000000c0947 */ /* 0x00aff40003800000 */
[----:B------:R-:W-:-:S04]  /*1b70*/  SHF.L.U32 R3, R12, 0x1f, RZ ;  /* 0x0000001f0c037819 */ /* 0x000fc800000006ff */
[----:B------:R-:W3:Y:S02]  /*1b80*/  SYNCS.PHASECHK.TRANS64.TRYWAIT P0, [UR33+0x48], R3 ;  /* 0x00004803ff0075a7 */ /* 0x000ee40008001121 */
[----:B---3--:R-:W-:Y:S05]  /*1b90*/  @!P0 BRA `(.L_x_28) ;  /* 0x0000007c007c8947 */ /* 0x008fea0003800000 */
.L_x_27:
[----:B------:R3:W-:Y:S01]  /*1ba0*/  @!P3 SYNCS.ARRIVE.TRANS64 RZ, [UR33], R2 ;  /* 0x00000002ffffb9a7 */ /* 0x0007e20008000021 */
[----:B------:R-:W-:-:S04]  /*1bb0*/  ULOP3.LUT UR5, UR24, 0x2, URZ, 0xfc, !UPT ;  /* 0x0000000218057892 */ /* 0x000fc8000f8efcff */
[----:B------:R-:W-:-:S09]  /*1bc0*/  UISETP.NE.AND UP0, UPT, UR5, 0x2, UPT ;  /* 0x000000020500788c */ /* 0x000fd2000bf05270 */
[----:B------:R-:W-:Y:S05]  /*1bd0*/  BRA.U UP0, `(.L_x_29) ;  /* 0x0000000100047547 */ /* 0x000fea000b800000 */
[----:B-1----:R-:W-:Y:S05]  /*1be0*/  BPT.TRAP 0x1 ;  /* 0x000000040000795c */ /* 0x002fea0000300000 */
.L_x_29:
[----:B------:R-:W-:Y:S04]  /*1bf0*/  BSSY.RECONVERGENT B0, `(.L_x_30) ;  /* 0x0000003000007945 */ /* 0x000fe80003800200 */
[----:B------:R-:W-:Y:S05]  /*1c00*/  @P2 BRA `(.L_x_31) ;  /* 0x0000000000042947 */ /* 0x000fea0003800000 */
[----:B-1----:R-:W-:Y:S05]  /*1c10*/  BPT.TRAP 0x1 ;  /* 0x000000040000795c */ /* 0x002fea0000300000 */
.L_x_31:
[----:B-1----:R-:W-:Y:S05]  /*1c20*/  BSYNC.RECONVERGENT B0 ;  /* 0x0000000000007941 */ /* 0x002fea0003800200 */
.L_x_30:
[----:B------:R-:W-:Y:S02]  /*1c30*/  UIADD3 UR5, UPT, UPT, UR4, 0x1, URZ ;  /* 0x0000000104057890 */ /* 0x000fe4000fffe0ff */
[----:B------:R-:W-:Y:S02]  /*1c40*/  UIADD3 UR16, UP1, UPT, UR26, 0x80, URZ ;  /* 0x000000801a107890 */ /* 0x000fe4000ff3e0ff */
[----:B------:R-:W-:Y:S02]  /*1c50*/  UISETP.NE.AND UP0, UPT, UR5, 0x9, UPT ;  /* 0x000000090500788c */ /* 0x000fe4000bf05270 */
[----:B------:R-:W-:Y:S02]  /*1c60*/  USHF.L.U32 UR34, UR6, 0x5, URZ ;  /* 0x0000000506227899 */ /* 0x000fe400080006ff */
[----:B------:R-:W-:Y:S02]  /*1c70*/  USEL UR9, URZ, 0x1, UP0 ;  /* 0x00000001ff097887 */ /* 0x000fe40008000000 */
[----:B------:R-:W-:-:S02]  /*1c80*/  USEL UR5, UR5, URZ, UP0 ;  /* 0x000000ff05057287 */ /* 0x000fc40008000000 */
[----:B------:R-:W-:Y:S02]  /*1c90*/  UIADD3 UR14, UP0, UPT, UR26, 0x180, URZ ;  /* 0x000001801a0e7890 */ /* 0x000fe4000ff1e0ff */
[----:B------:R-:W-:Y:S01]  /*1ca0*/  ULEA UR8, UR5, UR7, 0x3 ;  /* 0x0000000705087291 */ /* 0x000fe2000f8e18ff */
[----:B------:R-:W-:Y:S01]  /*1cb0*/  LOP3.LUT R12, R12, UR9, RZ, 0x3c, !PT ;  /* 0x000000090c0c7c12 */ /* 0x000fe2000f8e3cff */
[----:B------:R-:W-:Y:S02]  /*1cc0*/  ULEA UR9, UR4, UR28, 0xb ;  /* 0x0000001c04097291 */ /* 0x000fe4000f8e58ff */
[----:B------:R-:W-:Y:S01]  /*1cd0*/  UIADD3.X UR17, UPT, UPT, URZ, UR27, URZ, UP1, !UPT ;  /* 0x0000001bff117290 */ /* 0x000fe20008ffe4ff */
[----:B--2---:R-:W-:Y:S01]  /*1ce0*/  SHF.L.U32 R0, R12, 0x1f, RZ ;  /* 0x0000001f0c007819 */ /* 0x004fe200000006ff */
[----:B------:R-:W-:Y:S02]  /*1cf0*/  ULEA UR9, UR9, UR7, 0x1 ;  /* 0x0000000709097291 */ /* 0x000fe4000f8e08ff */
[----:B------:R-:W-:Y:S01]  /*1d00*/  UIADD3.X UR15, UPT, UPT, URZ, UR27, URZ, UP0, !UPT ;  /* 0x0000001bff0f7290 */ /* 0x000fe200087fe4ff */
[----:B------:R4:W1:Y:S01]  /*1d10*/  SYNCS.PHASECHK.TRANS64.TRYWAIT P0, [UR8+0x48], R0 ;  /* 0x00004800ff0075a7 */ /* 0x0008620008001108 */
[----:B------:R-:W-:-:S02]  /*1d20*/  ULEA UR8, UR4, UR7, 0xe ;  /* 0x0000000704087291 */ /* 0x000fc4000f8e70ff */
[----:B------:R-:W-:Y:S02]  /*1d30*/  UIADD3 UR32, UPT, UPT, UR9, 0x8800, URZ ;  /* 0x0000880009207890 */ /* 0x000fe4000fffe0ff */
[----:B------:R-:W-:Y:S01]  /*1d40*/  UIADD3 UR8, UPT, UPT, UR8, 0x11800, URZ ;  /* 0x0001180008087890 */ /* 0x000fe2000fffe0ff */
[----:B------:R-:W-:Y:S01]  /*1d50*/  UMOV UR13, 0xf0000 ;  /* 0x000f0000000d7882 */ /* 0x000fe20000000000 */
[----:B------:R-:W-:Y:S01]  /*1d60*/  UMOV UR18, 0x0 ;  /* 0x0000000000127882 */ /* 0x000fe20000000000 */
[----:B------:R-:W-:Y:S01]  /*1d70*/  UMOV UR19, 0x10000000 ;  /* 0x1000000000137882 */ /* 0x000fe20000000000 */
[----:B------:R-:W-:Y:S01]  /*1d80*/  UMOV UR12, UR36 ;  /* 0x00000024000c7c82 */ /* 0x000fe20008000000 */
[----:B------:R-:W-:Y:S01]  /*1d90*/  UMOV UR9, UR33 ;  /* 0x0000002100097c82 */ /* 0x000fe20008000000 */
[----:B------:R-:W-:Y:S01]  /*1da0*/  UMOV UR10, UR34 ;  /* 0x00000022000a7c82 */ /* 0x000fe20008000000 */
[----:B------:R2:W-:Y:S01]  /*1db0*/  UTMALDG.3D.MULTICAST [UR32], [UR16], UR13, desc[UR18] ;  /* 0x00001220100073b4 */ /* 0x0005e2000801180d */
[----:B------:R-:W-:Y:S01]  /*1dc0*/  UIADD3 UR6, UPT, UPT, UR6, 0x1, URZ ;  /* 0x0000000106067890 */ /* 0x000fe2000fffe0ff */
[----:B------:R-:W-:-:S03]  /*1dd0*/  UMOV UR4, UR5 ;  /* 0x0000000500047c82 */ /* 0x000fc60008000000 */
[----:B------:R-:W-:Y:S01]  /*1de0*/  UISETP.NE.AND UP0, UPT, UR6, UR21, UPT ;  /* 0x000000150600728c */ /* 0x000fe2000bf05270 */
[----:B------:R4:W-:Y:S01]  /*1df0*/  UTMALDG.3D [UR8], [UR14], desc[UR18] ;  /* 0x000012080e0075b4 */ /* 0x0009e20008011000 */
[----:B--2---:R-:W-:-:S07]  /*1e00*/  UMOV UR13, UR21 ;  /* 0x00000015000d7c82 */ /* 0x004fce0008000000 */
[----:B----4-:R-:W-:Y:S05]  /*1e10*/  BRA.U UP0, `(.L_x_32) ;  /* 0xfffffffd00487547 */ /* 0x010fea000b83ffff */
.L_x_26:
[----:B------:R-:W-:Y:S01]  /*1e20*/  ULEA UR4, UR5, UR7, 0x3 ;  /* 0x0000000705047291 */ /* 0x000fe2000f8e18ff */
[----:B--2---:R-:W-:Y:S01]  /*1e30*/  SHF.L.U32 R0, R12, 0x1f, RZ ;  /* 0x0000001f0c007819 */ /* 0x004fe200000006ff */
[----:B------:R-:W-:Y:S01]  /*1e40*/  @!P1 SYNCS.ARRIVE.TRANS64.A1T0 RZ, [UR7+0xd8], RZ ;  /* 0x0000d8ffffff99a7 */ /* 0x000fe20008100007 */
[----:B------:R-:W-:-:S06]  /*1e50*/  UISETP.GT.AND UP0, UPT, UR43, UR41, UPT ;  /* 0x000000292b00728c */ /* 0x000fcc000bf04270 */
[----:B-1-3--:R1:W2:Y:S03]  /*1e60*/  SYNCS.PHASECHK.TRANS64.TRYWAIT P0, [UR4+0x48], R0 ;  /* 0x00004800ff0075a7 */ /* 0x00a2a60008001104 */
[----:B------:R-:W-:Y:S05]  /*1e70*/  BRA.U !UP0, `(.L_x_33) ;  /* 0x0000000108bc7547 */ /* 0x000fea000b800000 */
[----:B------:R-:W-:Y:S01]  /*1e80*/  UIADD3 UR25, UPT, UPT, UR44, UR13, URZ ;  /* 0x0000000d2c197290 */ /* 0x000fe2000fffe0ff */
[----:B------:R-:W-:-:S11]  /*1e90*/  UMOV UR4, UR5 ;  /* 0x0000000500047c82 */ /* 0x000fd60008000000 */
.L_x_39:
[----:B------:R-:W-:Y:S01]  /*1ea0*/  ULEA UR17, UR4, UR7, 0x3 ;  /* 0x0000000704117291 */ /* 0x000fe2000f8e18ff */
[----:B--2---:R-:W-:Y:S01]  /*1eb0*/  @!P3 MOV R2, 0x5000 ;  /* 0x000050000002b802 */ /* 0x004fe20000000f00 */
[----:B--2-4-:R-:W-:Y:S10]  /*1ec0*/  @P0 BRA `(.L_x_34) ;  /* 0x00000000000c0947 */ /* 0x014ff40003800000 */
[----:B------:R-:W-:-:S04]  /*1ed0*/  SHF.L.U32 R3, R12, 0x1f, RZ ;  /* 0x0000001f0c037819 */ /* 0x000fc800000006ff */
[----:B------:R-:W2:Y:S02]  /*1ee0*/  SYNCS.PHASECHK.TRANS64.TRYWAIT P0, [UR17+0x48], R3 ;  /* 0x00004803ff0075a7 */ /* 0x000ea40008001111 */
[----:B--2---:R-:W-:Y:S05]  /*1ef0*/  @!P0 BRA `(.L_x_35) ;  /* 0x0000007800bc8947 */ /* 0x004fea0003800000 */
.L_x_34:
[----:B------:R2:W-:Y:S01]  /*1f00*/  @!P3 SYNCS.ARRIVE.TRANS64 RZ, [UR17], R2 ;  /* 0x00000002ffffb9a7 */ /* 0x0005e20008000011 */
[----:B------:R-:W-:-:S04]  /*1f10*/  ULOP3.LUT UR5, UR24, 0x2, URZ, 0xfc, !UPT ;  /* 0x0000000218057892 */ /* 0x000fc8000f8efcff */
[----:B------:R-:W-:-:S09]  /*1f20*/  UISETP.NE.AND UP0, UPT, UR5, 0x2, UPT ;  /* 0x000000020500788c */ /* 0x000fd2000bf05270 */
[----:B------:R-:W-:Y:S05]  /*1f30*/  BRA.U UP0, `(.L_x_36) ;  /* 0x0000000100047547 */ /* 0x000fea000b800000 */
[----:B------:R-:W-:Y:S05]  /*1f40*/  BPT.TRAP 0x1 ;  /* 0x000000040000795c */ /* 0x000fea0000300000 */
.L_x_36:
[----:B------:R-:W-:Y:S04]  /*1f50*/  BSSY.RECONVERGENT B0, `(.L_x_37) ;  /* 0x0000003000007945 */ /* 0x000fe80003800200 */
[----:B------:R-:W-:Y:S05]  /*1f60*/  @P2 BRA `(.L_x_38) ;  /* 0x0000000000042947 */ /* 0x000fea0003800000 */
[----:B------:R-:W-:Y:S05]  /*1f70*/  BPT.TRAP 0x1 ;  /* 0x000000040000795c */ /* 0x000fea0000300000 */
.L_x_38:
[----:B------:R-:W-:Y:S05]  /*1f80*/  BSYNC.RECONVERGENT B0 ;  /* 0x0000000000007941 */ /* 0x000fea0003800200 */
.L_x_37:
[----:B------:R-:W-:Y:S02]  /*1f90*/  UIADD3 UR5, UPT, UPT, UR4, 0x1, URZ ;  /* 0x0000000104057890 */ /* 0x000fe4000fffe0ff */
[----:B------:R-:W-:Y:S02]  /*1fa0*/  UIADD3 UR14, UP1, UPT, UR26, 0x80, URZ ;  /* 0x000000801a0e7890 */ /* 0x000fe4000ff3e0ff */
[----:B------:R-:W-:Y:S02]  /*1fb0*/  UISETP.NE.AND UP0, UPT, UR5, 0x9, UPT ;  /* 0x000000090500788c */ /* 0x000fe4000bf05270 */
[----:B------:R-:W-:Y:S02]  /*1fc0*/  USHF.L.U32 UR18, UR13, 0x5, URZ ;  /* 0x000000050d127899 */ /* 0x000fe400080006ff */
[----:B------:R-:W-:Y:S02]  /*1fd0*/  USEL UR8, URZ, 0x1, UP0 ;  /* 0x00000001ff087887 */ /* 0x000fe40008000000 */
[----:B------:R-:W-:-:S02]  /*1fe0*/  USEL UR5, UR5, URZ, UP0 ;  /* 0x000000ff05057287 */ /* 0x000fc40008000000 */
[----:B------:R-:W-:Y:S02]  /*1ff0*/  UIADD3 UR22, UP0, UPT, UR26, 0x180, URZ ;  /* 0x000001801a167890 */ /* 0x000fe4000ff1e0ff */
[----:B------:R-:W-:Y:S01]  /*2000*/  LOP3.LUT R12, R12, UR8, RZ, 0x3c, !PT ;  /* 0x000000080c0c7c12 */ /* 0x000fe2000f8e3cff */
[----:B------:R-:W-:Y:S02]  /*2010*/  ULEA UR6, UR5, UR7, 0x3 ;  /* 0x0000000705067291 */ /* 0x000fe4000f8e18ff */
[----:B------:R-:W-:Y:S01]  /*2020*/  ULEA UR8, UR4, UR7, 0xe ;  /* 0x0000000704087291 */ /* 0x000fe2000f8e70ff */
[----:B-1----:R-:W-:Y:S01]  /*2030*/  SHF.L.U32 R0, R12, 0x1f, RZ ;  /* 0x0000001f0c007819 */ /* 0x002fe200000006ff */
[----:B------:R-:W-:Y:S02]  /*2040*/  ULEA UR16, UR4, UR29, 0xc ;  /* 0x0000001d04107291 */ /* 0x000fe4000f8e60ff */
[----:B------:R-:W-:Y:S02]  /*2050*/  UIADD3.X UR15, UPT, UPT, URZ, UR27, URZ, UP1, !UPT ;  /* 0x0000001bff0f7290 */ /* 0x000fe40008ffe4ff */
[----:B------:R-:W-:Y:S01]  /*2060*/  UIADD3 UR8, UPT, UPT, UR8, 0x11800, URZ ;  /* 0x0001180008087890 */ /* 0x000fe2000fffe0ff */
[----:B------:R3:W4:Y:S01]  /*2070*/  SYNCS.PHASECHK.TRANS64.TRYWAIT P0, [UR6+0x48], R0 ;  /* 0x00004800ff0075a7 */ /* 0x0007220008001106 */
[----:B------:R-:W-:Y:S01]  /*2080*/  UIADD3.X UR23, UPT, UPT, URZ, UR27, URZ, UP0, !UPT ;  /* 0x0000001bff177290 */ /* 0x000fe200087fe4ff */
[----:B------:R-:W-:Y:S01]  /*2090*/  UMOV UR6, 0xf0000 ;  /* 0x000f000000067882 */ /* 0x000fe20000000000 */
[----:B------:R-:W-:Y:S01]  /*20a0*/  UMOV UR30, 0x0 ;  /* 0x00000000001e7882 */ /* 0x000fe20000000000 */
[----:B------:R-:W-:Y:S01]  /*20b0*/  UMOV UR31, 0x10000000 ;  /* 0x10000000001f7882 */ /* 0x000fe20000000000 */
[----:B------:R-:W-:Y:S01]  /*20c0*/  UMOV UR19, UR35 ;  /* 0x0000002300137c82 */ /* 0x000fe20008000000 */
[----:B------:R-:W-:Y:S01]  /*20d0*/  UMOV UR20, UR36 ;  /* 0x0000002400147c82 */ /* 0x000fe20008000000 */
[----:B------:R-:W-:Y:S01]  /*20e0*/  UMOV UR12, UR36 ;  /* 0x00000024000c7c82 */ /* 0x000fe20008000000 */
[----:B------:R-:W-:Y:S01]  /*20f0*/  UMOV UR9, UR17 ;  /* 0x0000001100097c82 */ /* 0x000fe20008000000 */
[----:B------:R-:W-:Y:S01]  /*2100*/  UMOV UR10, UR18 ;  /* 0x00000012000a7c82 */ /* 0x000fe20008000000 */
[----:B------:R3:W-:Y:S01]  /*2110*/  UTMALDG.3D.MULTICAST [UR16], [UR14], UR6, desc[UR30] ;  /* 0x00001e100e0073b4 */ /* 0x0007e20008011806 */
[----:B------:R-:W-:Y:S01]  /*2120*/  UIADD3 UR13, UPT, UPT, UR13, 0x1, URZ ;  /* 0x000000010d0d7890 */ /* 0x000fe2000fffe0ff */
[----:B------:R-:W-:-:S03]  /*2130*/  UMOV UR4, UR5 ;  /* 0x0000000500047c82 */ /* 0x000fc60008000000 */
[----:B------:R-:W-:Y:S01]  /*2140*/  UISETP.NE.AND UP0, UPT, UR13, UR25, UPT ;  /* 0x000000190d00728c */ /* 0x000fe2000bf05270 */
[----:B------:R3:W-:Y:S08]  /*2150*/  UTMALDG.3D [UR8], [UR22], desc[UR30] ;  /* 0x00001e08160075b4 */ /* 0x0007f00008011000 */
[----:B---3--:R-:W-:Y:S05]  /*2160*/  BRA.U UP0, `(.L_x_39) ;  /* 0xfffffffd004c7547 */ /* 0x008fea000b83ffff */
.L_x_33:
[C---:B------:R-:W-:Y:S01]  /*2170*/  LEA R3, R11.reuse, UR7, 0x3 ;  /* 0x000000070b037c11 */ /* 0x040fe2000f8e18ff */
[----:B------:R-:W-:Y:S01]  /*2180*/  NOP ;  /* 0x0000000000007918 */ /* 0x000fe20000000000 */
[----:B-1----:R-:W-:Y:S02]  /*2190*/  SHF.L.U32 R0, R10, 0x1f, RZ ;  /* 0x0000001f0a007819 */ /* 0x002fe400000006ff */
[----:B------:R-:W-:Y:S02]  /*21a0*/  LEA R5, R11, UR7, 0x4 ;  /* 0x000000070b057c11 */ /* 0x000fe4000f8e20ff */
[----:B--2-4-:R-:W1:Y:S02]  /*21b0*/  SYNCS.PHASECHK.TRANS64.TRYWAIT P0, [R3+URZ+0xe0], R0 ;  /* 0x0000e000030075a7 */ /* 0x014e6400080011ff */
[----:B-1----:R-:W-:Y:S05]  /*21c0*/  @!P0 BRA `(.L_x_40) ;  /* 0x0000007800208947 */ /* 0x002fea0003800000 */
.L_x_147:
[----:B------:R-:W2:Y:S01]  /*21d0*/  LDS.128 R4, [R5+0x170] ;  /* 0x0001700005047984 */ /* 0x000ea20000000c00 */
[----:B------:R-:W-:Y:S01]  /*21e0*/  UISETP.GE.AND UP0, UPT, UR42, 0x1, UPT ;  /* 0x000000012a00788c */ /* 0x000fe2000bf06270 */
[----:B------:R-:W-:Y:S01]  /*21f0*/  @!PT LDS RZ, [RZ] ;  /* 0x00000000fffff984 */ /* 0x000fe20000000800 */
[----:B------:R-:W-:Y:S01]  /*2200*/  @!PT LDS RZ, [RZ] ;  /* 0x00000000fffff984 */ /* 0x000fe20000000800 */
[----:B------:R-:W-:Y:S01]  /*2210*/  @!PT LDS RZ, [RZ] ;  /* 0x00000000fffff984 */ /* 0x000fe20000000800 */
[----:B------:R-:W-:Y:S01]  /*2220*/  @!PT LDS RZ, [RZ] ;  /* 0x00000000fffff984 */ /* 0x000fe20000000800 */
[----:B------:R3:W-:Y:S06]  /*2230*/  MEMBAR.ALL.CTA ;  /* 0x0000000000007992 */ /* 0x0007ec0000008000 */
[----:B---3--:R-:W3:Y:S01]  /*2240*/  FENCE.VIEW.ASYNC.S ;  /* 0x00000000000073c6 */ /* 0x008ee20000000000 */
[----:B--2---:R-:W-:-:S13]  /*2250*/  LOP3.LUT P0, RZ, R6, 0x1, RZ, 0xc0, !PT ;  /* 0x0000000106ff7812 */ /* 0x004fda000780c0ff */
[----:B---3--:R-:W-:Y:S01]  /*2260*/  VOTEU.ANY UP1, P0 ;  /* 0x0000000000ff7886 */ /* 0x008fe20000020100 */
[----:B------:R-:W-:-:S13]  /*2270*/  PLOP3.LUT P0, PT, PT, PT, UP1, 0x80, 0x8 ;  /* 0x000000000008781c */ /* 0x000fda0003f0f018 */
[----:B-1----:R-:W-:Y:S02]  /*2280*/  @P0 LOP3.LUT R0, R5, 0xffff, RZ, 0xc0, !PT ;  /* 0x0000ffff05000812 */ /* 0x002fe400078ec0ff */
[----:B------:R-:W-:Y:S02]  /*2290*/  @P0 MOV R2, R4 ;  /* 0x0000000400020202 */ /* 0x000fe40000000f00 */
[----:B------:R-:W-:Y:S01]  /*22a0*/  @P0 R2UR UR6, R0 ;  /* 0x00000000000602ca */ /* 0x000fe200000e0000 */
[----:B------:R-:W-:Y:S01]  /*22b0*/  VIADD R0, R3, 0xf0 ;  /* 0x000000f003007836 */ /* 0x000fe20000000000 */
[----:B------:R-:W-:Y:S02]  /*22c0*/  @P0 SHF.R.U32.HI R4, RZ, 0x10, R5 ;  /* 0x00000010ff040819 */ /* 0x000fe40000011605 */
[----:B------:R-:W-:Y:S02]  /*22d0*/  @P0 R2UR UR8, R2 ;  /* 0x00000000020802ca */ /* 0x000fe400000e0000 */
[----:B------:R-:W-:-:S02]  /*22e0*/  PRMT R0, RZ, 0x654, R0 ;  /* 0x00000654ff007816 */ /* 0x000fc40000000000 */
[----:B------:R-:W-:Y:S02]  /*22f0*/  @P0 R2UR UR4, R4 ;  /* 0x00000000040402ca */ /* 0x000fe400000e0000 */
[----:B------:R1:W-:Y:S03]  /*2300*/  SYNCS.ARRIVE.TRANS64.RED.A1T0 RZ, [R0+URZ], RZ ;  /* 0x000000ff00ff79a7 */ /* 0x0003e600081004ff */
[----:B------:R-:W-:-:S04]  /*2310*/  @UP1 UMOV UR37, UR6 ;  /* 0x0000000600251c82 */ /* 0x000fc80008000000 */
[----:B------:R-:W-:-:S04]  /*2320*/  @UP1 UMOV UR38, UR8 ;  /* 0x0000000800261c82 */ /* 0x000fc80008000000 */
[----:B------:R-:W-:Y:S01]  /*2330*/  @UP1 UMOV UR36, UR4 ;  /* 0x0000000400241c82 */ /* 0x000fe20008000000 */
[----:B------:R-:W-:Y:S05]  /*2340*/  BRA.U !UP0, `(.L_x_41) ;  /* 0x0000000108d47547 */ /* 0x000fea000b800000 */
[----:B------:R-:W2:Y:S01]  /*2350*/  LDCU.128 UR12, c[0x0][0xb10] ;  /* 0x00016200ff0c77ac */ /* 0x000ea20008000c00 */
[----:B------:R-:W3:Y:S01]  /*2360*/  LDCU UR25, c[0x0][0xb20] ;  /* 0x00016400ff1977ac */ /* 0x000ee20008000800 */
[----:B------:R-:W4:Y:S01]  /*2370*/  LDCU UR20, c[0x0][0xb0c] ;  /* 0x00016180ff1477ac */ /* 0x000f220008000800 */
[----:B------:R-:W1:Y:S01]  /*2380*/  LDCU.64 UR10, c[0x0][0xb28] ;  /* 0x00016500ff0a77ac */ /* 0x000e620008000a00 */
[----:B------:R-:W-:Y:S02]  /*2390*/  UISETP.NE.AND UP3, UPT, UR42, 0x1, UPT ;  /* 0x000000012a00788c */ /* 0x000fe4000bf65270 */
[----:B--2---:R-:W-:Y:S02]  /*23a0*/  UIMAD.WIDE.U32 UR16, UR39, UR15, URZ ;  /* 0x0000000f271072a5 */ /* 0x004fe4000f8e00ff */
[----:B------:R-:W-:Y:S02]  /*23b0*/  UIMAD.WIDE.U32 UR8, UR40, UR12, URZ ;  /* 0x0000000c280872a5 */ /* 0x000fe4000f8e00ff */
[----:B------:R-:W-:-:S02]  /*23c0*/  UISETP.NE.AND UP0, UPT, UR14, 0x1, UPT ;  /* 0x000000010e00788c */ /* 0x000fc4000bf05270 */
[----:B------:R-:W-:Y:S01]  /*23d0*/  UIMAD.WIDE.U32 UR22, UR37, UR15, URZ ;  /* 0x0000000f251672a5 */ /* 0x000fe2000f8e00ff */
[----:B------:R-:W-:Y:S02]  /*23e0*/  UMOV UR16, UR17 ;  /* 0x0000001100107c82 */ /* 0x000fe40008000000 */
[----:B------:R-:W-:Y:S01]  /*23f0*/  UMOV UR8, UR9 ;  /* 0x0000000900087c82 */ /* 0x000fe20008000000 */
[----:B---3--:R-:W-:Y:S02]  /*2400*/  USHF.R.U32.HI UR16, URZ, UR25, UR16 ;  /* 0x00000019ff107299 */ /* 0x008fe40008011610 */
[----:B----4-:R-:W-:Y:S02]  /*2410*/  UISETP.NE.AND UP2, UPT, UR20, 0x1, UPT ;  /* 0x000000011400788c */ /* 0x010fe4000bf45270 */
[----:B------:R-:W-:Y:S02]  /*2420*/  USHF.R.U32.HI UR8, URZ, UR13, UR8 ;  /* 0x0000000dff087299 */ /* 0x000fe40008011608 */
[----:B------:R-:W-:-:S02]  /*2430*/  USEL UR6, UR39, UR16, !UP0 ;  /* 0x0000001027067287 */ /* 0x000fc4000c000000 */
[----:B------:R-:W-:Y:S02]  /*2440*/  USEL UR8, UR40, UR8, !UP2 ;  /* 0x0000000828087287 */ /* 0x000fe4000d000000 */
[----:B-1----:R-:W-:Y:S01]  /*2450*/  UIMAD.WIDE.U32 UR16, UR6, UR10, URZ ;  /* 0x0000000a061072a5 */ /* 0x002fe2000f8e00ff */
[----:B------:R-:W-:Y:S01]  /*2460*/  UMOV UR4, UR23 ;  /* 0x0000001700047c82 */ /* 0x000fe20008000000 */
[----:B------:R-:W-:Y:S02]  /*2470*/  UIMAD.WIDE.U32 UR18, UR38, UR12, URZ ;  /* 0x0000000c261272a5 */ /* 0x000fe4000f8e00ff */
[----:B------:R-:W-:-:S03]  /*2480*/  UIMAD.WIDE.U32 UR22, UR8, UR10, URZ ;  /* 0x0000000a081672a5 */ /* 0x000fc6000f8e00ff */
[----:B------:R-:W-:Y:S01]  /*2490*/  UMOV UR16, UR17 ;  /* 0x0000001100107c82 */ /* 0x000fe20008000000 */
[----:B------:R-:W-:Y:S02]  /*24a0*/  USHF.R.U32.HI UR4, URZ, UR25, UR4 ;  /* 0x00000019ff047299 */ /* 0x000fe40008011604 */
[----:B------:R-:W-:Y:S01]  /*24b0*/  @UP3 USHF.R.U32.HI UR6, URZ, UR11, UR16 ;  /* 0x0000000bff063299 */ /* 0x000fe20008011610 */
[----:B------:R-:W-:Y:S01]  /*24c0*/  UMOV UR18, UR19 ;  /* 0x0000001300127c82 */ /* 0x000fe20008000000 */
[----:B------:R-:W-:Y:S01]  /*24d0*/  UMOV UR22, UR23 ;  /* 0x0000001700167c82 */ /* 0x000fe20008000000 */
[----:B------:R-:W-:Y:S02]  /*24e0*/  USHF.R.U32.HI UR13, URZ, UR13, UR18 ;  /* 0x0000000dff0d7299 */ /* 0x000fe40008011612 */
[----:B------:R-:W-:Y:S02]  /*24f0*/  USEL UR4, UR37, UR4, !UP0 ;  /* 0x0000000425047287 */ /* 0x000fe4000c000000 */
[----:B------:R-:W-:-:S02]  /*2500*/  @UP3 USHF.R.U32.HI UR8, URZ, UR11, UR22 ;  /* 0x0000000bff083299 */ /* 0x000fc40008011616 */
[----:B------:R-:W-:Y:S02]  /*2510*/  UIMAD UR9, UR42, UR6, URZ ;  /* 0x000000062a0972a4 */ /* 0x000fe4000f8e02ff */
[----:B------:R-:W-:Y:S02]  /*2520*/  USEL UR6, UR38, UR13, !UP2 ;  /* 0x0000000d26067287 */ /* 0x000fe4000d000000 */
[----:B------:R-:W-:Y:S02]  /*2530*/  UIMAD UR12, UR42, UR8, URZ ;  /* 0x000000082a0c72a4 */ /* 0x000fe4000f8e02ff */
[----:B------:R-:W-:Y:S02]  /*2540*/  UISETP.GE.AND UP0, UPT, UR4, UR9, UPT ;  /* 0x000000090400728c */ /* 0x000fe4000bf06270 */
[----:B------:R-:W-:Y:S02]  /*2550*/  UIMAD.WIDE.U32 UR16, UR4, UR10, URZ ;  /* 0x0000000a041072a5 */ /* 0x000fe4000f8e00ff */
[----:B------:R-:W-:-:S02]  /*2560*/  UISETP.GE.OR UP0, UPT, UR6, UR12, UP0 ;  /* 0x0000000c0600728c */ /* 0x000fc40008706670 */
        /* <DEDUP_REMOVED lines=19> */
.L_x_41:
[----:B------:R-:W2:Y:S02]  /*26a0*/  LDCU UR4, c[0x0][0xb30] ;  /* 0x00016600ff0477ac */ /* 0x000ea40008000800 */
[----:B--2---:R-:W-:-:S09]  /*26b0*/  UISETP.NE.AND UP0, UPT, UR4, 0x1, UPT ;  /* 0x000000010400788c */ /* 0x004fd2000bf05270 */
[----:B------:R-:W-:Y:S05]  /*26c0*/  BRA.U UP0, `(.L_x_42) ;  /* 0x0000000100447547 */ /* 0x000fea000b800000 */
[----:B------:R-:W2:Y:S01]  /*26d0*/  LDCU.128 UR12, c[0x0][0xb10] ;  /* 0x00016200ff0c77ac */ /* 0x000ea20008000c00 */
[----:B------:R-:W3:Y:S01]  /*26e0*/  LDCU UR16, c[0x0][0xb0c] ;  /* 0x00016180ff1077ac */ /* 0x000ee20008000800 */
[----:B------:R-:W4:Y:S01]  /*26f0*/  LDCU UR17, c[0x0][0xb20] ;  /* 0x00016400ff1177ac */ /* 0x000f220008000800 */
[----:B--2---:R-:W-:Y:S02]  /*2700*/  UIMAD.WIDE.U32 UR10, UR38, UR12, URZ ;  /* 0x0000000c260a72a5 */ /* 0x004fe4000f8e00ff */
[----:B------:R-:W-:Y:S02]  /*2710*/  UIMAD.WIDE.U32 UR8, UR37, UR15, URZ ;  /* 0x0000000f250872a5 */ /* 0x000fe4000f8e00ff */
[----:B---3--:R-:W-:Y:S02]  /*2720*/  UISETP.NE.AND UP2, UPT, UR16, 0x1, UPT ;  /* 0x000000011000788c */ /* 0x008fe4000bf45270 */
[----:B------:R-:W-:Y:S01]  /*2730*/  UISETP.NE.AND UP0, UPT, UR14, 0x1, UPT ;  /* 0x000000010e00788c */ /* 0x000fe2000bf05270 */
[----:B------:R-:W-:-:S02]  /*2740*/  UMOV UR6, UR11 ;  /* 0x0000000b00067c82 */ /* 0x000fc40008000000 */
[----:B------:R-:W-:Y:S01]  /*2750*/  UMOV UR4, UR9 ;  /* 0x0000000900047c82 */ /* 0x000fe20008000000 */
[----:B------:R-:W-:Y:S02]  /*2760*/  USHF.R.U32.HI UR6, URZ, UR13, UR6 ;  /* 0x0000000dff067299 */ /* 0x000fe40008011606 */
[----:B----4-:R-:W-:Y:S02]  /*2770*/  USHF.R.U32.HI UR4, URZ, UR17, UR4 ;  /* 0x00000011ff047299 */ /* 0x010fe40008011604 */
[----:B------:R-:W-:Y:S02]  /*2780*/  USEL UR6, UR38, UR6, !UP2 ;  /* 0x0000000626067287 */ /* 0x000fe4000d000000 */
[----:B------:R-:W-:-:S04]  /*2790*/  USEL UR4, UR37, UR4, !UP0 ;  /* 0x0000000425047287 */ /* 0x000fc8000c000000 */
[----:B------:R-:W-:Y:S02]  /*27a0*/  UIADD3 UR8, UPT, UPT, UR6, -UR4, URZ ;  /* 0x8000000406087290 */ /* 0x000fe4000fffe0ff */
[----:B------:R-:W-:Y:S02]  /*27b0*/  UIADD3 UR4, UPT, UPT, -UR6, UR4, URZ ;  /* 0x0000000406047290 */ /* 0x000fe4000fffe1ff */
[----:B------:R-:W-:Y:S02]  /*27c0*/  UIMAD UR37, UR8, UR14, UR37 ;  /* 0x0000000e082572a4 */ /* 0x000fe4000f8e0225 */
[----:B------:R-:W-:-:S12]  /*27d0*/  UIMAD UR38, UR4, UR16, UR38 ;  /* 0x00000010042672a4 */ /* 0x000fd8000f8e0226 */
.L_x_42:
[----:B------:R-:W-:Y:S01]  /*27e0*/  VIADD R11, R11, 0x1 ;  /* 0x000000010b0b7836 */ /* 0x000fe20000000000 */
[----:B------:R-:W-:Y:S02]  /*27f0*/  R2UR UR6, R84 ;  /* 0x00000000540672ca */ /* 0x000fe400000e0000 */
[----:B------:R-:W-:Y:S02]  /*2800*/  R2UR UR4, R83 ;  /* 0x00000000530472ca */ /* 0x000fe400000e0000 */
[C---:B------:R-:W-:Y:S02]  /*2810*/  ISETP.NE.AND P0, PT, R11.reuse, 0x2, PT ;  /* 0x000000020b00780c */ /* 0x040fe40003f05270 */
[----:B------:R-:W-:Y:S02]  /*2820*/  PLOP3.LUT P1, PT, PT, PT, PT, 0x80, 0x8 ;  /* 0x000000000008781c */ /* 0x000fe40003f2f070 */
[----:B------:R-:W-:Y:S02]  /*2830*/  SEL R3, RZ, 0x1, P0 ;  /* 0x00000001ff037807 */ /* 0x000fe40000000000 */
[----:B------:R-:W-:-:S02]  /*2840*/  SEL R11, R11, RZ, P0 ;  /* 0x000000ff0b0b7207 */ /* 0x000fc40000000000 */
[----:B------:R-:W-:Y:S01]  /*2850*/  LOP3.LUT R10, R10, R3, RZ, 0x3c, !PT ;  /* 0x000000030a0a7212 */ /* 0x000fe200078e3cff */
[----:B------:R-:W-:Y:S02]  /*2860*/  UIADD3 UR16, UPT, UPT, UR38, UR6, URZ ;  /* 0x0000000626107290 */ /* 0x000fe4000fffe0ff */
[----:B------:R-:W-:Y:S01]  /*2870*/  UIADD3 UR20, UPT, UPT, UR37, UR4, URZ ;  /* 0x0000000425147290 */ /* 0x000fe2000fffe0ff */
[----:B------:R-:W-:Y:S11]  /*2880*/  BRA.U UP1, `(.L_x_43) ;  /* 0xfffffff101507547 */ /* 0x000ff6000b83ffff */
[----:B------:R-:W-:Y:S01]  /*2890*/  UIADD3 UR7, UPT, UPT, UR7, 0x48, URZ ;  /* 0x0000004807077890 */ /* 0x000fe2000fffe0ff */
[----:B------:R-:W-:-:S03]  /*28a0*/  SHF.L.U32 R3, R12, 0x1f, RZ ;  /* 0x0000001f0c037819 */ /* 0x000fc600000006ff */
[----:B------:R-:W-:-:S09]  /*28b0*/  ULEA UR4, UR5, UR7, 0x3 ;  /* 0x0000000705047291 */ /* 0x000fd2000f8e18ff */
[----:B------:R-:W2:Y:S02]  /*28c0*/  SYNCS.PHASECHK.TRANS64.TRYWAIT P0, [UR4], R3 ;  /* 0x00000003ff0075a7 */ /* 0x000ea40008001104 */
[----:B--2---:R-:W-:Y:S05]  /*28d0*/  @!P0 BRA `(.L_x_44) ;  /* 0x0000007000708947 */ /* 0x004fea0003800000 */
.L_x_149:
[----:B------:R-:W-:-:S04]  /*28e0*/  UIADD3 UR4, UPT, UPT, UR5, 0x1, URZ ;  /* 0x0000000105047890 */ /* 0x000fc8000fffe0ff */
[----:B------:R-:W-:-:S04]  /*28f0*/  UISETP.NE.AND UP0, UPT, UR4, 0x9, UPT ;  /* 0x000000090400788c */ /* 0x000fc8000bf05270 */
[----:B------:R-:W-:Y:S02]  /*2900*/  USEL UR6, URZ, 0x1, UP0 ;  /* 0x00000001ff067887 */ /* 0x000fe40008000000 */
[----:B------:R-:W-:-:S04]  /*2910*/  USEL UR4, UR4, URZ, UP0 ;  /* 0x000000ff04047287 */ /* 0x000fc80008000000 */
[----:B------:R-:W-:Y:S01]  /*2920*/  ULEA UR5, UR4, UR7, 0x3 ;  /* 0x0000000704057291 */ /* 0x000fe2000f8e18ff */
[----:B------:R-:W-:-:S04]  /*2930*/  LOP3.LUT R2, R12, UR6, RZ, 0x3c, !PT ;  /* 0x000000060c027c12 */ /* 0x000fc8000f8e3cff */
[----:B-1----:R-:W-:-:S04]  /*2940*/  SHF.L.U32 R3, R2, 0x1f, RZ ;  /* 0x0000001f02037819 */ /* 0x002fc800000006ff */
[----:B------:R-:W1:Y:S02]  /*2950*/  SYNCS.PHASECHK.TRANS64.TRYWAIT P0, [UR5], R3 ;  /* 0x00000003ff0075a7 */ /* 0x000e640008001105 */
[----:B-1----:R-:W-:Y:S05]  /*2960*/  @!P0 BRA `(.L_x_45) ;  /* 0x0000007000648947 */ /* 0x002fea0003800000 */
.L_x_151:
        /* <DEDUP_REMOVED lines=9> */
.L_x_153:
        /* <DEDUP_REMOVED lines=9> */
.L_x_155:
        /* <DEDUP_REMOVED lines=9> */
.L_x_157:
        /* <DEDUP_REMOVED lines=9> */
.L_x_159:
        /* <DEDUP_REMOVED lines=9> */
.L_x_161:
        /* <DEDUP_REMOVED lines=9> */
.L_x_163:
[----:B------:R-:W-:-:S04]  /*2cd0*/  UIADD3 UR4, UPT, UPT, UR4, 0x1, URZ ;  /* 0x0000000104047890 */ /* 0x000fc8000fffe0ff */
[----:B------:R-:W-:-:S04]  /*2ce0*/  UISETP.NE.AND UP0, UPT, UR4, 0x9, UPT ;  /* 0x000000090400788c */ /* 0x000fc8000bf05270 */
[----:B------:R-:W-:Y:S02]  /*2cf0*/  USEL UR5, URZ, 0x1, UP0 ;  /* 0x00000001ff057887 */ /* 0x000fe40008000000 */
[----:B------:R-:W-:-:S04]  /*2d00*/  USEL UR4, UR4, URZ, UP0 ;  /* 0x000000ff04047287 */ /* 0x000fc80008000000 */
[----:B------:R-:W-:Y:S01]  /*2d10*/  ULEA UR4, UR4, UR7, 0x3 ;  /* 0x0000000704047291 */ /* 0x000fe2000f8e18ff */
[----:B-1----:R-:W-:-:S04]  /*2d20*/  LOP3.LUT R3, R2, UR5, RZ, 0x3c, !PT ;  /* 0x0000000502037c12 */ /* 0x002fc8000f8e3cff */
[----:B------:R-:W-:Y:S01]  /*2d30*/  SHF.L.U32 R3, R3, 0x1f, RZ ;  /* 0x0000001f03037819 */ /* 0x000fe200000006ff */
[----:B------:R-:W-:-:S07]  /*2d40*/  IMAD.U32 R0, RZ, RZ, UR4 ;  /* 0x00000004ff007e24 */ /* 0x000fce000f8e00ff */
.L_x_52:
[----:B-1----:R1:W2:Y:S02]  /*2d50*/  SYNCS.PHASECHK.TRANS64.TRYWAIT P0, [R0+URZ], R3 ;  /* 0x00000003000075a7 */ /* 0x0022a400080011ff */
[----:B--2---:R-:W-:Y:S05]  /*2d60*/  @!P0 NANOSLEEP.SYNCS 0x989680 ;  /* 0x009896800000895d */ /* 0x004fea0003900000 */
[----:B------:R-:W2:Y:S02]  /*2d70*/  @!P0 SYNCS.PHASECHK.TRANS64 P0, [R0+URZ], R3 ;  /* 0x00000003000085a7 */ /* 0x000ea400080010ff */
[----:B--2---:R-:W-:Y:S05]  /*2d80*/  @P0 EXIT ;  /* 0x000000000000094d */ /* 0x004fea0003800000 */
[----:B------:R-:W-:Y:S05]  /*2d90*/  BRA `(.L_x_52) ;  /* 0xfffffffc00ec7947 */ /* 0x000fea000383ffff */
.L_x_23:
[----:B------:R-:W1:Y:S02]  /*2da0*/  S2UR UR4, SR_CgaCtaId ;  /* 0x00000000000479c3 */ /* 0x000e640000008800 */
[----:B-1----:R-:W-:-:S04]  /*2db0*/  UISETP.NE.AND UP0, UPT, UR4, URZ, UPT ;  /* 0x000000ff0400728c */ /* 0x002fc8000bf05270 */
[----:B------:R-:W-:-:S09]  /*2dc0*/  UISETP.NE.OR UP0, UPT, UR17, 0x1, UP0 ;  /* 0x000000011100788c */ /* 0x000fd20008705670 */
[----:B------:R-:W-:Y:S05]  /*2dd0*/  BRA.U UP0, `(.L_x_53) ;  /* 0x00000005004c7547 */ /* 0x000fea000b800000 */
[----:B------:R-:W1:Y:S01]  /*2de0*/  S2UR UR5, SR_CgaCtaId ;  /* 0x00000000000579c3 */ /* 0x000e620000008800 */
[----:B------:R-:W-:Y:S01]  /*2df0*/  UMOV UR4, 0x400 ;  /* 0x0000040000047882 */ /* 0x000fe20000000000 */
[----:B------:R-:W-:Y:S01]  /*2e00*/  ISETP.GE.U32.AND P2, PT, R0, 0x4, PT ;  /* 0x000000040000780c */ /* 0x000fe20003f46070 */
[----:B------:R-:W-:Y:S01]  /*2e10*/  IMAD.MOV.U32 R12, RZ, RZ, 0x1 ;  /* 0x00000001ff0c7424 */ /* 0x000fe200078e00ff */
[----:B------:R-:W-:Y:S02]  /*2e20*/  CS2R R10, SRZ ;  /* 0x00000000000a7805 */ /* 0x000fe4000001ff00 */
[----:B------:R-:W-:Y:S01]  /*2e30*/  CS2R R8, SRZ ;  /* 0x0000000000087805 */ /* 0x000fe2000001ff00 */
[----:B-1----:R-:W-:-:S03]  /*2e40*/  ULEA UR6, UR5, UR4, 0x18 ;  /* 0x0000000405067291 */ /* 0x002fc6000f8ec0ff */
[----:B------:R-:W-:-:S09]  /*2e50*/  UMOV UR5, URZ ;  /* 0x000000ff00057c82 */ /* 0x000fd20008000000 */
.L_x_57:
[----:B------:R-:W-:Y:S02]  /*2e60*/  LEA R2, R8, UR6, 0x3 ;  /* 0x0000000608027c11 */ /* 0x000fe4000f8e18ff */
[----:B------:R-:W-:-:S03]  /*2e70*/  SHF.L.U32 R5, R9, 0x1f, RZ ;  /* 0x0000001f09057819 */ /* 0x000fc600000006ff */
[----:B------:R-:W-:Y:S01]  /*2e80*/  VIADD R4, R2, 0x150 ;  /* 0x0000015002047836 */ /* 0x000fe20000000000 */
[----:B------:R-:W1:Y:S02]  /*2e90*/  SYNCS.PHASECHK.TRANS64.TRYWAIT P0, [R2+URZ+0x140], R5 ;  /* 0x00014005020075a7 */ /* 0x000e6400080011ff */
[----:B-1----:R-:W-:Y:S05]  /*2ea0*/  @!P0 BRA `(.L_x_54) ;  /* 0x0000006c00bc8947 */ /* 0x002fea0003800000 */
.L_x_164:
[----:B------:R-:W-:Y:S01]  /*2eb0*/  ULEA UR4, UR5, UR6, 0x3 ;  /* 0x0000000605047291 */ /* 0x000fe2000f8e18ff */
[----:B------:R-:W-:Y:S02]  /*2ec0*/  PRMT R4, RZ, 0x654, R4 ;  /* 0x00000654ff047816 */ /* 0x000fe40000000004 */
[----:B-1----:R-:W-:Y:S01]  /*2ed0*/  SHF.L.U32 R5, R12, 0x1f, RZ ;  /* 0x0000001f0c057819 */ /* 0x002fe200000006ff */
[----:B------:R-:W-:Y:S01]  /*2ee0*/  UIADD3 UR7, UPT, UPT, UR4, 0xe0, URZ ;  /* 0x000000e004077890 */ /* 0x000fe2000fffe0ff */
[----:B------:R1:W-:Y:S05]  /*2ef0*/  SYNCS.ARRIVE.TRANS64.RED.A1T0 RZ, [R4+URZ], RZ ;  /* 0x000000ff04ff79a7 */ /* 0x0003ea00081004ff */
[----:B------:R-:W-:Y:S01]  /*2f00*/  IMAD.U32 R7, RZ, RZ, UR7 ;  /* 0x00000007ff077e24 */ /* 0x000fe2000f8e00ff */
[----:B------:R-:W2:Y:S04]  /*2f10*/  SYNCS.PHASECHK.TRANS64.TRYWAIT P0, [UR4+0xf0], R5 ;  /* 0x0000f005ff0075a7 */ /* 0x000ea80008001104 */
[----:B------:R-:W-:Y:S01]  /*2f20*/  PRMT R6, R0, 0x654, R7 ;  /* 0x0000065400067816 */ /* 0x000fe20000000007 */
[----:B-1----:R-:W-:Y:S01]  /*2f30*/  @!P2 IMAD.MOV.U32 R4, RZ, RZ, 0x10 ;  /* 0x00000010ff04a424 */ /* 0x002fe200078e00ff */
[----:B--2---:R-:W-:Y:S06]  /*2f40*/  @!P0 BRA `(.L_x_55) ;  /* 0x0000006c00a88947 */ /* 0x004fec0003800000 */
.L_x_166:
[----:B------:R-:W-:Y:S01]  /*2f50*/  ULEA UR8, UR5, UR6, 0x4 ;  /* 0x0000000605087291 */ /* 0x000fe2000f8e20ff */
[----:B------:R-:W-:Y:S01]  /*2f60*/  SEL R3, R6, R3, !P2 ;  /* 0x0000000306037207 */ /* 0x000fe20005000000 */
[----:B------:R-:W-:Y:S01]  /*2f70*/  UIADD3 UR9, UPT, UPT, UR4, 0xe0, URZ ;  /* 0x000000e004097890 */ /* 0x000fe2000fffe0ff */
[----:B-1----:R-:W-:Y:S01]  /*2f80*/  LEA R2, R11, UR6, 0x3 ;  /* 0x000000060b027c11 */ /* 0x002fe2000f8e18ff */
[----:B------:R-:W-:Y:S01]  /*2f90*/  UIADD3 UR8, UPT, UPT, UR8, 0x170, URZ ;  /* 0x0000017008087890 */ /* 0x000fe2000fffe0ff */
[----:B------:R-:W-:Y:S01]  /*2fa0*/  SHF.L.U32 R5, R10, 0x1f, RZ ;  /* 0x0000001f0a057819 */ /* 0x000fe200000006ff */
[----:B------:R1:W-:Y:S01]  /*2fb0*/  @!P2 SYNCS.ARRIVE.TRANS64.RED RZ, [R3+URZ], R4 ;  /* 0x0000000403ffa9a7 */ /* 0x0003e200080004ff */
[----:B------:R-:W-:Y:S01]  /*2fc0*/  UIADD3 UR4, UPT, UPT, UR5, 0x1, URZ ;  /* 0x0000000105047890 */ /* 0x000fe2000fffe0ff */
[----:B------:R-:W-:-:S03]  /*2fd0*/  VIADD R8, R8, 0x1 ;  /* 0x0000000108087836 */ /* 0x000fc60000000000 */
[----:B------:R-:W-:Y:S02]  /*2fe0*/  UISETP.NE.AND UP0, UPT, UR4, 0x2, UPT ;  /* 0x000000020400788c */ /* 0x000fe4000bf05270 */
[----:B------:R-:W-:Y:S06]  /*2ff0*/  UGETNEXTWORKID.BROADCAST [UR8], [UR9] ;  /* 0x00000000080073ca */ /* 0x000fec0008000100 */
[----:B------:R-:W-:Y:S01]  /*3000*/  USEL UR7, URZ, 0x1, UP0 ;  /* 0x00000001ff077887 */ /* 0x000fe20008000000 */
[----:B------:R-:W-:Y:S01]  /*3010*/  ISETP.NE.AND P0, PT, R8, 0x2, PT ;  /* 0x000000020800780c */ /* 0x000fe20003f05270 */
[----:B------:R-:W-:Y:S01]  /*3020*/  USEL UR5, UR4, URZ, UP0 ;  /* 0x000000ff04057287 */ /* 0x000fe20008000000 */
[----:B------:R-:W2:Y:S03]  /*3030*/  SYNCS.PHASECHK.TRANS64.TRYWAIT P1, [R2+URZ+0xe0], R5 ;  /* 0x0000e005020075a7 */ /* 0x000ea600080211ff */
[----:B------:R-:W-:Y:S01]  /*3040*/  LOP3.LUT R12, R12, UR7, RZ, 0x3c, !PT ;  /* 0x000000070c0c7c12 */ /* 0x000fe2000f8e3cff */
[----:B-12---:R-:W-:Y:S07]  /*3050*/  @!P1 BRA `(.L_x_56) ;  /* 0x0000006c007c9947 */ /* 0x006fee0003800000 */
.L_x_167:
[C---:B------:R-:W-:Y:S01]  /*3060*/  LEA R4, R11.reuse, UR6, 0x4 ;  /* 0x000000060b047c11 */ /* 0x040fe2000f8e20ff */
[----:B-1----:R-:W-:Y:S01]  /*3070*/  VIADD R2, R2, 0xf0 ;  /* 0x000000f002027836 */ /* 0x002fe20000000000 */
[----:B------:R-:W-:Y:S01]  /*3080*/  SEL R8, R8, RZ, P0 ;  /* 0x000000ff08087207 */ /* 0x000fe20000000000 */
[----:B------:R-:W-:-:S03]  /*3090*/  VIADD R11, R11, 0x1 ;  /* 0x000000010b0b7836 */ /* 0x000fc60000000000 */
[----:B------:R-:W1:Y:S01]  /*30a0*/  LDS.128 R4, [R4+0x170] ;  /* 0x0001700004047984 */ /* 0x000e620000000c00 */
[----:B------:R-:W-:Y:S02]  /*30b0*/  PRMT R2, RZ, 0x654, R2 ;  /* 0x00000654ff027816 */ /* 0x000fe40000000002 */
[C---:B------:R-:W-:Y:S01]  /*30c0*/  ISETP.NE.AND P1, PT, R11.reuse, 0x2, PT ;  /* 0x000000020b00780c */ /* 0x040fe20003f25270 */
[----:B------:R-:W-:Y:S01]  /*30d0*/  @!PT LDS RZ, [RZ] ;  /* 0x00000000fffff984 */ /* 0x000fe20000000800 */
[----:B------:R-:W-:Y:S01]  /*30e0*/  @!PT LDS RZ, [RZ] ;  /* 0x00000000fffff984 */ /* 0x000fe20000000800 */
[----:B------:R-:W-:Y:S01]  /*30f0*/  @!PT LDS RZ, [RZ] ;  /* 0x00000000fffff984 */ /* 0x000fe20000000800 */
[----:B------:R-:W-:Y:S01]  /*3100*/  @!PT LDS RZ, [RZ] ;  /* 0x00000000fffff984 */ /* 0x000fe20000000800 */
[----:B------:R2:W-:Y:S06]  /*3110*/  MEMBAR.ALL.CTA ;  /* 0x0000000000007992 */ /* 0x0005ec0000008000 */
[----:B--2---:R-:W2:Y:S01]  /*3120*/  FENCE.VIEW.ASYNC.S ;  /* 0x00000000000073c6 */ /* 0x004ea20000000000 */
[----:B------:R-:W-:Y:S01]  /*3130*/  SEL R11, R11, RZ, P1 ;  /* 0x000000ff0b0b7207 */ /* 0x000fe20000800000 */
[----:B--2---:R2:W-:Y:S01]  /*3140*/  SYNCS.ARRIVE.TRANS64.RED.A1T0 RZ, [R2+URZ], RZ ;  /* 0x000000ff02ff79a7 */ /* 0x0045e200081004ff */
[----:B-1----:R-:W-:-:S02]  /*3150*/  LOP3.LUT P3, RZ, R6, 0x1, RZ, 0xc0, !PT ;  /* 0x0000000106ff7812 */ /* 0x002fc4000786c0ff */
[----:B------:R-:W-:-:S04]  /*3160*/  SEL R5, RZ, 0x1, P1 ;  /* 0x00000001ff057807 */ /* 0x000fc80000800000 */
[----:B------:R-:W-:Y:S02]  /*3170*/  LOP3.LUT R10, R10, R5, RZ, 0x3c, !PT ;  /* 0x000000050a0a7212 */ /* 0x000fe400078e3cff */
[----:B--2---:R-:W-:-:S04]  /*3180*/  SEL R2, RZ, 0x1, P0 ;  /* 0x00000001ff027807 */ /* 0x004fc80000000000 */
[----:B------:R-:W-:Y:S01]  /*3190*/  LOP3.LUT R9, R9, R2, RZ, 0x3c, !PT ;  /* 0x0000000209097212 */ /* 0x000fe200078e3cff */
[----:B------:R-:W-:Y:S06]  /*31a0*/  @P3 BRA `(.L_x_57) ;  /* 0xfffffffc002c3947 */ /* 0x000fec000383ffff */
[----:B------:R-:W-:Y:S01]  /*31b0*/  ULEA UR4, UR5, UR6, 0x3 ;  /* 0x0000000605047291 */ /* 0x000fe2000f8e18ff */
[----:B------:R-:W-:-:S08]  /*31c0*/  SHF.L.U32 R3, R12, 0x1f, RZ ;  /* 0x0000001f0c037819 */ /* 0x000fd000000006ff */
[----:B------:R-:W1:Y:S02]  /*31d0*/  SYNCS.PHASECHK.TRANS64 P0, [UR4+0xf0], R3 ;  /* 0x0000f003ff0075a7 */ /* 0x000e640008001004 */
[----:B-1----:R-:W-:Y:S05]  /*31e0*/  @P0 BRA `(.L_x_58) ;  /* 0x0000000000080947 */ /* 0x002fea0003800000 */
[----:B------:R-:W1:Y:S02]  /*31f0*/  SYNCS.PHASECHK.TRANS64.TRYWAIT P0, [UR4+0xf0], R3 ;  /* 0x0000f003ff0075a7 */ /* 0x000e640008001104 */
[----:B-1----:R-:W-:Y:S05]  /*3200*/  @!P0 BRA `(.L_x_59) ;  /* 0x0000006c00248947 */ /* 0x002fea0003800000 */
.L_x_58:
[----:B------:R-:W-:-:S04]  /*3210*/  UIADD3 UR7, UPT, UPT, UR5, 0x1, URZ ;  /* 0x0000000105077890 */ /* 0x000fc8000fffe0ff */
[----:B------:R-:W-:-:S04]  /*3220*/  UISETP.NE.AND UP0, UPT, UR7, 0x2, UPT ;  /* 0x000000020700788c */ /* 0x000fc8000bf05270 */
[----:B------:R-:W-:Y:S02]  /*3230*/  USEL UR8, URZ, 0x1, UP0 ;  /* 0x00000001ff087887 */ /* 0x000fe40008000000 */
[----:B------:R-:W-:-:S04]  /*3240*/  USEL UR7, UR7, URZ, UP0 ;  /* 0x000000ff07077287 */ /* 0x000fc80008000000 */
[----:B------:R-:W-:Y:S01]  /*3250*/  ULEA UR7, UR7, UR6, 0x3 ;  /* 0x0000000607077291 */ /* 0x000fe2000f8e18ff */
[----:B-1----:R-:W-:-:S04]  /*3260*/  LOP3.LUT R3, R12, UR8, RZ, 0x3c, !PT ;  /* 0x000000080c037c12 */ /* 0x002fc8000f8e3cff */
[----:B------:R-:W-:-:S04]  /*3270*/  SHF.L.U32 R0, R3, 0x1f, RZ ;  /* 0x0000001f03007819 */ /* 0x000fc800000006ff */
[----:B------:R-:W1:Y:S02]  /*3280*/  SYNCS.PHASECHK.TRANS64 P0, [UR7+0xf0], R0 ;  /* 0x0000f000ff0075a7 */ /* 0x000e640008001007 */
[----:B-1----:R-:W-:Y:S05]  /*3290*/  @P0 EXIT ;  /* 0x000000000000094d */ /* 0x002fea0003800000 */
[----:B------:R-:W-:Y:S02]  /*32a0*/  SHF.L.U32 R3, R3, 0x1f, RZ ;  /* 0x0000001f03037819 */ /* 0x000fe400000006ff */
[----:B------:R-:W-:-:S07]  /*32b0*/  MOV R0, UR7 ;  /* 0x0000000700007c02 */ /* 0x000fce0008000f00 */
.L_x_60:
[----:B-1----:R1:W2:Y:S02]  /*32c0*/  SYNCS.PHASECHK.TRANS64.TRYWAIT P0, [R0+URZ+0xf0], R3 ;  /* 0x0000f003000075a7 */ /* 0x0022a400080011ff */
[----:B--2---:R-:W-:Y:S05]  /*32d0*/  @!P0 NANOSLEEP.SYNCS 0x989680 ;  /* 0x009896800000895d */ /* 0x004fea0003900000 */
[----:B------:R-:W2:Y:S02]  /*32e0*/  @!P0 SYNCS.PHASECHK.TRANS64 P0, [R0+URZ+0xf0], R3 ;  /* 0x0000f003000085a7 */ /* 0x000ea400080010ff */
[----:B--2---:R-:W-:Y:S05]  /*32f0*/  @P0 EXIT ;  /* 0x000000000000094d */ /* 0x004fea0003800000 */
[----:B------:R-:W-:Y:S05]  /*3300*/  BRA `(.L_x_60) ;  /* 0xfffffffc00ec7947 */ /* 0x000fea000383ffff */
.L_x_53:
[----:B------:R-:W-:Y:S05]  /*3310*/  BRA.U UP4, `(.L_x_61) ;  /* 0x0000000d04a07547 */ /* 0x000fea000b800000 */
[----:B------:R-:W1:Y:S01]  /*3320*/  S2UR UR7, SR_CgaCtaId ;  /* 0x00000000000779c3 */ /* 0x000e620000008800 */
[----:B------:R-:W-:Y:S01]  /*3330*/  UMOV UR4, 0x40 ;  /* 0x0000004000047882 */ /* 0x000fe20000000000 */
[----:B------:R-:W-:Y:S01]  /*3340*/  NOP ;  /* 0x0000000000007918 */ /* 0x000fe20000000000 */
[----:B------:R-:W-:Y:S01]  /*3350*/  UMOV UR6, 0x400 ;  /* 0x0000040000067882 */ /* 0x000fe20000000000 */
[----:B-1----:R-:W-:Y:S02]  /*3360*/  ULEA UR5, UR7, UR4, 0x18 ;  /* 0x0000000407057291 */ /* 0x002fe4000f8ec0ff */
[----:B------:R-:W-:-:S07]  /*3370*/  ULEA UR6, UR7, UR6, 0x18 ;  /* 0x0000000607067291 */ /* 0x000fce000f8ec0ff */
[----:B------:R-:W1:Y:S02]  /*3380*/  LDS.U8 R0, [UR5+0x1c] ;  /* 0x00001c05ff007984 */ /* 0x000e640008000000 */
[----:B-1----:R-:W-:-:S13]  /*3390*/  ISETP.NE.AND P0, PT, R0, RZ, PT ;  /* 0x000000ff0000720c */ /* 0x002fda0003f05270 */
[----:B------:R-:W-:Y:S05]  /*33a0*/  @P0 BRA `(.L_x_62) ;  /* 0x0000000000580947 */ /* 0x000fea0003800000 */
[----:B------:R-:W-:-:S13]  /*33b0*/  ELECT P0, URZ, PT ;  /* 0x0000000000ff782f */ /* 0x000fda0003800000 */
[----:B------:R-:W-:Y:S05]  /*33c0*/  @!P0 BRA `(.L_x_63) ;  /* 0x0000000000608947 */ /* 0x000fea0003800000 */
[----:B------:R-:W-:Y:S01]  /*33d0*/  UMOV UR4, 0x10 ;  /* 0x0000001000047882 */ /* 0x000fe20000000000 */
[----:B------:R-:W-:Y:S01]  /*33e0*/  HFMA2 R0, -RZ, RZ, 0, 5.9604644775390625e-08 ;  /* 0x00000001ff007431 */ /* 0x000fe200000001ff */
[----:B------:R-:W-:-:S03]  /*33f0*/  MOV R3, 0xffff ;  /* 0x0000ffff00037802 */ /* 0x000fc60000000f00 */
[----:B------:R-:W-:Y:S04]  /*3400*/  DEPBAR.LE SB1, 0x36 ;  /* 0x00009d800000791a */ /* 0x000fe80000000000 */
[----:B------:R-:W1:Y:S02]  /*3410*/  UTCATOMSWS.FIND_AND_SET.ALIGN UP0, UR4, UR4 ;  /* 0x00000004000475e3 */ /* 0x000e640008000800 */
[----:B-1----:R-:W-:Y:S01]  /*3420*/  MOV R4, UR4 ;  /* 0x0000000400047c02 */ /* 0x002fe20008000f00 */
[----:B------:R-:W-:Y:S06]  /*3430*/  BRA.U UP0, `(.L_x_64) ;  /* 0x0000000100187547 */ /* 0x000fec000b800000 */
.L_x_65:
[----:B------:R-:W-:Y:S05]  /*3440*/  NANOSLEEP 0x64 ;  /* 0x000000640000795d */ /* 0x000fea0003800000 */
[----:B------:R-:W-:-:S05]  /*3450*/  UMOV UR4, 0x10 ;  /* 0x0000001000047882 */ /* 0x000fca0000000000 */
[----:B------:R-:W-:Y:S04]  /*3460*/  DEPBAR.LE SB1, 0x36 ;  /* 0x00009d800000791a */ /* 0x000fe80000000000 */
[----:B------:R-:W1:Y:S02]  /*3470*/  UTCATOMSWS.FIND_AND_SET.ALIGN UP0, UR4, UR4 ;  /* 0x00000004000475e3 */ /* 0x000e640008000800 */
[----:B-1----:R-:W-:Y:S01]  /*3480*/  MOV R4, UR4 ;  /* 0x0000000400047c02 */ /* 0x002fe20008000f00 */
[----:B------:R-:W-:Y:S05]  /*3490*/  BRA.U !UP0, `(.L_x_65) ;  /* 0xfffffffd08e87547 */ /* 0x000fea000b83ffff */
.L_x_64:
[-C--:B------:R-:W-:Y:S02]  /*34a0*/  SHF.L.U32 R3, R3, R4.reuse, RZ ;  /* 0x0000000403037219 */ /* 0x080fe400000006ff */
[----:B------:R-:W-:Y:S01]  /*34b0*/  SHF.L.U32 R0, R0, R4, RZ ;  /* 0x0000000400007219 */ /* 0x000fe200000006ff */
[----:B------:R-:W-:Y:S02]  /*34c0*/  IMAD.SHL.U32 R4, R4, 0x20, RZ ;  /* 0x0000002004047824 */ /* 0x000fe400078e00ff */
[----:B------:R1:W-:Y:S04]  /*34d0*/  ATOMS.OR RZ, [UR5+0x14], R3 ;  /* 0x00001403ffff798c */ /* 0x0003e8000b000005 */
[----:B------:R1:W-:Y:S04]  /*34e0*/  ATOMS.OR RZ, [UR5+0x18], R0 ;  /* 0x00001800ffff798c */ /* 0x0003e8000b000005 */
[----:B------:R1:W-:Y:S01]  /*34f0*/  STS [UR6+0x190], R4 ;  /* 0x00019004ff007988 */ /* 0x0003e20008000806 */
[----:B------:R-:W-:Y:S05]  /*3500*/  BRA `(.L_x_63) ;  /* 0x0000000000107947 */ /* 0x000fea0003800000 */
.L_x_62:
[----:B------:R-:W-:Y:S02]  /*3510*/  MOV R0, 0xffffffff ;  /* 0xffffffff00007802 */ /* 0x000fe40000000f00 */
[----:B------:R-:W-:-:S03]  /*3520*/  MOV R4, 0x3550 ;  /* 0x0000355000047802 */ /* 0x000fc60000000f00 */
[----:B------:R1:W-:Y:S04]  /*3530*/  STS [UR6+0x190], R0 ;  /* 0x00019000ff007988 */ /* 0x0003e80008000806 */
[----:B-1---5:R-:W-:Y:S05]  /*3540*/  CALL.REL.NOINC `($__internal_1_$__cuda_sm10x_tcgen05_guardrail_trap_phase_invalid_during_alloc) ;  /* 0x00000070006c7944 */ /* 0x022fea0003c00000 */
.L_x_63:
[----:B------:R-:W-:Y:S05]  /*3550*/  WARPSYNC.ALL ;  /* 0x0000000000007948 */ /* 0x000fea0003800000 */
[----:B------:R-:W2:Y:S01]  /*3560*/  S2UR UR4, SR_CgaCtaId ;  /* 0x00000000000479c3 */ /* 0x000ea20000008800 */
[----:B------:R-:W-:Y:S01]  /*3570*/  UMOV UR17, 0x400 ;  /* 0x0000040000117882 */ /* 0x000fe20000000000 */
[----:B------:R-:W-:-:S06]  /*3580*/  NOP ;  /* 0x0000000000007918 */ /* 0x000fcc0000000000 */
[----:B------:R-:W-:Y:S06]  /*3590*/  BAR.ARV 0x6, 0xa0 ;  /* 0x0182800000007b1d */ /* 0x000fec0000002000 */
[----:B------:R-:W3:Y:S01]  /*35a0*/  LDCU UR5, c[0x0][0x38c] ;  /* 0x00007180ff0577ac */ /* 0x000ee20008000800 */
[----:B------:R-:W-:Y:S01]  /*35b0*/  LOP3.LUT R2, R2, 0xffff, RZ, 0xc0, !PT ;  /* 0x0000ffff02027812 */ /* 0x000fe200078ec0ff */
[----:B------:R-:W-:Y:S01]  /*35c0*/  IMAD.MOV.U32 R11, RZ, RZ, 0x1 ;  /* 0x00000001ff0b7424 */ /* 0x000fe200078e00ff */
[----:B------:R-:W-:Y:S01]  /*35d0*/  CS2R R8, SRZ ;  /* 0x0000000000087805 */ /* 0x000fe2000001ff00 */
[----:B------:R-:W4:Y:S01]  /*35e0*/  LDCU UR8, c[0x0][0x38c] ;  /* 0x00007180ff0877ac */ /* 0x000f220008000800 */
[----:B------:R-:W-:Y:S01]  /*35f0*/  R2UR UR19, R2 ;  /* 0x00000000021372ca */ /* 0x000fe200000e0000 */
[----:B------:R-:W-:Y:S01]  /*3600*/  IMAD.MOV.U32 R10, RZ, RZ, RZ ;  /* 0x000000ffff0a7224 */ /* 0x000fe200078e00ff */
[----:B------:R-:W-:Y:S01]  /*3610*/  UMOV UR22, URZ ;  /* 0x000000ff00167c82 */ /* 0x000fe20008000000 */
[----:B------:R-:W-:Y:S01]  /*3620*/  UMOV UR14, URZ ;  /* 0x000000ff000e7c82 */ /* 0x000fe20008000000 */
[----:B--2---:R-:W-:Y:S01]  /*3630*/  ULEA UR17, UR4, UR17, 0x18 ;  /* 0x0000001104117291 */ /* 0x004fe2000f8ec0ff */
[----:B------:R-:W-:Y:S01]  /*3640*/  UMOV UR26, 0x0 ;  /* 0x00000000001a7882 */ /* 0x000fe20000000000 */
[----:B------:R-:W-:-:S02]  /*3650*/  UMOV UR27, 0x4400490 ;  /* 0x04400490001b7882 */ /* 0x000fc40000000000 */
[----:B------:R-:W-:Y:S02]  /*3660*/  UIADD3 UR6, UPT, UPT, UR17, 0x8800, URZ ;  /* 0x0000880011067890 */ /* 0x000fe4000fffe0ff */
[----:B------:R-:W-:Y:S02]  /*3670*/  UIADD3 UR7, UPT, UPT, UR17, 0x11800, URZ ;  /* 0x0001180011077890 */ /* 0x000fe4000fffe0ff */
[----:B---3--:R-:W-:Y:S01]  /*3680*/  UIADD3 UR5, UPT, UPT, UR5, 0x1f, URZ ;  /* 0x0000001f05057890 */ /* 0x008fe2000fffe0ff */
[----:B-1----:R-:W1:Y:S01]  /*3690*/  LDS R0, [UR17+0x190] ;  /* 0x00019011ff007984 */ /* 0x002e620008000800 */
[----:B------:R-:W-:Y:S02]  /*36a0*/  USHF.R.U32.HI UR6, URZ, 0x4, UR6 ;  /* 0x00000004ff067899 */ /* 0x000fe40008011606 */
[----:B------:R-:W-:Y:S02]  /*36b0*/  USHF.R.S32.HI UR4, URZ, 0x1f, UR5 ;  /* 0x0000001fff047899 */ /* 0x000fe40008011405 */
[----:B------:R-:W-:-:S02]  /*36c0*/  ULOP3.LUT UR6, UR6, 0x3fff, URZ, 0xc0, !UPT ;  /* 0x00003fff06067892 */ /* 0x000fc4000f8ec0ff */
[----:B------:R-:W-:Y:S02]  /*36d0*/  ULEA.HI UR4, UR4, UR5, URZ, 0x5 ;  /* 0x0000000504047291 */ /* 0x000fe4000f8f28ff */
[----:B------:R-:W-:Y:S02]  /*36e0*/  USHF.R.U32.HI UR5, URZ, 0x4, UR7 ;  /* 0x00000004ff057899 */ /* 0x000fe40008011607 */
[----:B------:R-:W-:Y:S02]  /*36f0*/  USHF.R.S32.HI UR28, URZ, 0x5, UR4 ;  /* 0x00000005ff1c7899 */ /* 0x000fe40008011404 */
[----:B------:R-:W-:Y:S02]  /*3700*/  ULOP3.LUT UR5, UR5, 0x3fff, URZ, 0xc0, !UPT ;  /* 0x00003fff05057892 */ /* 0x000fe4000f8ec0ff */
[----:B------:R-:W-:Y:S02]  /*3710*/  UISETP.LT.AND UP0, UPT, UR28, 0x1, UPT ;  /* 0x000000011c00788c */ /* 0x000fe4000bf01270 */
[----:B------:R-:W-:-:S02]  /*3720*/  ULOP3.LUT UR20, UR6, 0x10000, URZ, 0xfc, !UPT ;  /* 0x0001000006147892 */ /* 0x000fc4000f8efcff */
[----:B------:R-:W-:Y:S02]  /*3730*/  USEL UR29, UR28, 0x1, !UP0 ;  /* 0x000000011c1d7887 */ /* 0x000fe4000c000000 */
[----:B------:R-:W-:Y:S02]  /*3740*/  ULOP3.LUT UR21, UR5, 0x10000, URZ, 0xfc, !UPT ;  /* 0x0001000005157892 */ /* 0x000fe4000f8efcff */
[----:B------:R-:W-:Y:S02]  /*3750*/  UIADD3 UR29, UPT, UPT, -UR29, URZ, URZ ;  /* 0x000000ff1d1d7290 */ /* 0x000fe4000fffe1ff */
[----:B----4-:R-:W-:Y:S01]  /*3760*/  UISETP.GE.AND UP4, UPT, UR8, 0x1, UPT ;  /* 0x000000010800788c */ /* 0x010fe2000bf86270 */
[----:B------:R-:W-:Y:S01]  /*3770*/  UMOV UR24, 0x0 ;  /* 0x0000000000187882 */ /* 0x000fe20000000000 */
[----:B------:R-:W-:Y:S01]  /*3780*/  UMOV UR25, 0x4400490 ;  /* 0x0440049000197882 */ /* 0x000fe20000000000 */
[----:B-1----:R-:W-:-:S15]  /*3790*/  R2UR UR30, R0 ;  /* 0x00000000001e72ca */ /* 0x002fde00000e0000 */
.L_x_72:
[----:B------:R-:W-:Y:S02]  /*37a0*/  LEA R0, R10, UR17, 0x3 ;  /* 0x000000110a007c11 */ /* 0x000fe4000f8e18ff */
[----:B------:R-:W-:Y:S02]  /*37b0*/  SHF.L.U32 R5, R9, 0x1f, RZ ;  /* 0x0000001f09057819 */ /* 0x000fe400000006ff */
[----:B------:R-:W-:Y:S01]  /*37c0*/  PLOP3.LUT P0, PT, PT, PT, UP4, 0x80, 0x8 ;  /* 0x000000000008781c */ /* 0x000fe20003f0f048 */
[----:B------:R-:W-:Y:S01]  /*37d0*/  VIADD R3, R0, 0xf0 ;  /* 0x000000f000037836 */ /* 0x000fe20000000000 */
[----:B-1----:R-:W1:Y:S02]  /*37e0*/  SYNCS.PHASECHK.TRANS64.TRYWAIT P1, [R0+URZ+0xe0], R5 ;  /* 0x0000e005000075a7 */ /* 0x002e6400080211ff */
[----:B-1-3--:R-:W-:Y:S09]  /*37f0*/  @!P1 BRA `(.L_x_66) ;  /* 0x0000006400c09947 */ /* 0x00aff20003800000 */
.L_x_169:
[----:B------:R-:W-:Y:S01]  /*3800*/  LEA R4, R10, UR17, 0x4 ;  /* 0x000000110a047c11 */ /* 0x000fe2000f8e20ff */
[----:B------:R-:W-:Y:S01]  /*3810*/  @UP4 ULEA UR4, UR14, UR17, 0x3 ;  /* 0x000000110e044291 */ /* 0x000fe2000f8e18ff */
[----:B------:R-:W-:Y:S01]  /*3820*/  PLOP3.LUT P2, PT, PT, PT, PT, 0x80, 0x8 ;  /* 0x000000000008781c */ /* 0x000fe20003f4f070 */
[----:B------:R-:W-:Y:S01]  /*3830*/  ULEA UR23, UR22, UR17, 0x3 ;  /* 0x0000001116177291 */ /* 0x000fe2000f8e18ff */
[----:B------:R-:W-:Y:S02]  /*3840*/  PRMT R3, RZ, 0x654, R3 ;  /* 0x00000654ff037816 */ /* 0x000fe40000000003 */
[----:B-1----:R-:W1:Y:S01]  /*3850*/  LDS.128 R4, [R4+0x170] ;  /* 0x0001700004047984 */ /* 0x002e620000000c00 */
[----:B------:R-:W-:Y:S02]  /*3860*/  @P0 SHF.L.U32 R2, R8, 0x1f, RZ ;  /* 0x0000001f08020819 */ /* 0x000fe400000006ff */
[----:B------:R-:W-:Y:S01]  /*3870*/  SHF.L.U32 R0, R11, 0x1f, RZ ;  /* 0x0000001f0b007819 */ /* 0x000fe200000006ff */
[----:B------:R-:W-:Y:S01]  /*3880*/  @!PT LDS RZ, [RZ] ;  /* 0x00000000fffff984 */ /* 0x000fe20000000800 */
[----:B------:R-:W-:Y:S01]  /*3890*/  @!PT LDS RZ, [RZ] ;  /* 0x00000000fffff984 */ /* 0x000fe20000000800 */
[----:B------:R-:W-:Y:S01]  /*38a0*/  @!PT LDS RZ, [RZ] ;  /* 0x00000000fffff984 */ /* 0x000fe20000000800 */
[----:B------:R-:W-:Y:S01]  /*38b0*/  @!PT LDS RZ, [RZ] ;  /* 0x00000000fffff984 */ /* 0x000fe20000000800 */
[----:B------:R2:W-:Y:S06]  /*38c0*/  MEMBAR.ALL.CTA ;  /* 0x0000000000007992 */ /* 0x0005ec0000008000 */
[----:B--2---:R-:W2:Y:S02]  /*38d0*/  FENCE.VIEW.ASYNC.S ;  /* 0x00000000000073c6 */ /* 0x004ea40000000000 */
[----:B--2---:R2:W-:Y:S01]  /*38e0*/  SYNCS.ARRIVE.TRANS64.RED.A1T0 RZ, [R3+URZ], RZ ;  /* 0x000000ff03ff79a7 */ /* 0x0045e200081004ff */
[----:B------:R2:W3:Y:S01]  /*38f0*/  @P0 SYNCS.PHASECHK.TRANS64.TRYWAIT P2, [UR4], R2 ;  /* 0x00000002ff0005a7 */ /* 0x0004e20008041104 */
[----:B------:R-:W-:Y:S01]  /*3900*/  ULEA.HI UR4, UR22, UR22, URZ, 0x1 ;  /* 0x0000001616047291 */ /* 0x000fe2000f8f08ff */
[----:B-1----:R-:W-:-:S03]  /*3910*/  LOP3.LUT P1, RZ, R6, 0x1, RZ, 0xc0, !PT ;  /* 0x0000000106ff7812 */ /* 0x002fc6000782c0ff */
[----:B------:R-:W-:Y:S02]  /*3920*/  USHF.L.U32 UR18, UR4, 0x7, URZ ;  /* 0x0000000704127899 */ /* 0x000fe400080006ff */
[----:B------:R-:W-:Y:S02]  /*3930*/  ULOP3.LUT UR4, UR4, 0xffe, URZ, 0xc0, !UPT ;  /* 0x00000ffe04047892 */ /* 0x000fe4000f8ec0ff */
[----:B------:R-:W-:Y:S02]  /*3940*/  ULOP3.LUT UR18, UR18, 0xffffff00, URZ, 0xc0, !UPT ;  /* 0xffffff0012127892 */ /* 0x000fe4000f8ec0ff */
[----:B------:R-:W-:Y:S02]  /*3950*/  UIADD3 UR4, UPT, UPT, -UR4, UR22, URZ ;  /* 0x0000001604047290 */ /* 0x000fe4000fffe1ff */
[----:B------:R-:W-:Y:S01]  /*3960*/  UIADD3 UR18, UPT, UPT, UR30, UR18, URZ ;  /* 0x000000121e127290 */ /* 0x000fe2000fffe0ff */
[----:B------:R-:W1:Y:S03]  /*3970*/  SYNCS.PHASECHK.TRANS64.TRYWAIT P0, [UR23+0x120], R0 ;  /* 0x00012000ff0075a7 */ /* 0x000e660008001117 */
[----:B------:R-:W-:Y:S01]  /*3980*/  ULEA UR18, UR4, UR18, 0x14 ;  /* 0x0000001204127291 */ /* 0x000fe2000f8ea0ff */
[----:B-123--:R-:W-:Y:S11]  /*3990*/  @!P0 BRA `(.L_x_67) ;  /* 0x00000064006c8947 */ /* 0x00eff60003800000 */
.L_x_171:
[----:B------:R-:W-:Y:S01]  /*39a0*/  IADD3 R10, PT, PT, R10, 0x1, RZ ;  /* 0x000000010a0a7810 */ /* 0x000fe20007ffe0ff */
[----:B------:R-:W-:Y:S06]  /*39b0*/  BRA.U !UP4, `(.L_x_68) ;  /* 0x000000010c987547 */ /* 0x000fec000b800000 */
[----:B------:R-:W-:Y:S01]  /*39c0*/  UPLOP3.LUT UP2, UPT, UPT, UPT, UPT, 0x40, 0x4 ;  /* 0x000000000004789c */ /* 0x000fe20003f4e870 */
[----:B------:R-:W-:Y:S01]  /*39d0*/  UMOV UR16, UR29 ;  /* 0x0000001d00107c82 */ /* 0x000fe20008000000 */
[----:B------:R-:W-:Y:S01]  /*39e0*/  UMOV UR15, UR28 ;  /* 0x0000001c000f7c82 */ /* 0x000fe20008000000 */
[----:B------:R-:W-:-:S08]  /*39f0*/  UMOV UR6, UR14 ;  /* 0x0000000e00067c82 */ /* 0x000fd00008000000 */
.L_x_71:
[----:B------:R-:W-:Y:S02]  /*3a00*/  UIADD3 UR16, UPT, UPT, UR16, 0x1, URZ ;  /* 0x0000000110107890 */ /* 0x000fe4000fffe0ff */
[----:B--2---:R-:W-:Y:S02]  /*3a10*/  ULEA UR5, UR6, UR17, 0x3 ;  /* 0x0000001106057291 */ /* 0x004fe4000f8e18ff */
[----:B------:R-:W-:Y:S01]  /*3a20*/  UISETP.NE.AND UP3, UPT, UR16, URZ, UPT ;  /* 0x000000ff1000728c */ /* 0x000fe2000bf65270 */
[----:B---3--:R-:W-:Y:S10]  /*3a30*/  @P2 BRA `(.L_x_69) ;  /* 0x00000000000c2947 */ /* 0x008ff40003800000 */
[----:B-1----:R-:W-:Y:S04]  /*3a40*/  SHF.L.U32 R3, R8, 0x1f, RZ ;  /* 0x0000001f08037819 */ /* 0x002fe800000006ff */
[----:B------:R-:W1:Y:S02]  /*3a50*/  SYNCS.PHASECHK.TRANS64.TRYWAIT P0, [UR5], R3 ;  /* 0x00000003ff0075a7 */ /* 0x000e640008001105 */
[----:B-1----:R-:W-:Y:S05]  /*3a60*/  @!P0 BRA `(.L_x_70) ;  /* 0x0000006400508947 */ /* 0x002fea0003800000 */
.L_x_69:
[----:B------:R-:W-:Y:S01]  /*3a70*/  UISETP.NE.AND UP0, UPT, UR15, 0x1, UPT ;  /* 0x000000010f00788c */ /* 0x000fe2000bf05270 */
[----:B------:R-:W-:Y:S01]  /*3a80*/  PLOP3.LUT P2, PT, PT, PT, PT, 0x80, 0x8 ;  /* 0x000000000008781c */ /* 0x000fe20003f4f070 */
[----:B------:R-:W-:Y:S02]  /*3a90*/  UIADD3 UR4, UPT, UPT, UR6, 0x1, URZ ;  /* 0x0000000106047890 */ /* 0x000fe4000fffe0ff */
[----:B------:R-:W-:Y:S02]  /*3aa0*/  ULEA UR12, UR6, UR21, 0xa ;  /* 0x00000015060c7291 */ /* 0x000fe4000f8e50ff */
[----:B------:R-:W-:Y:S01]  /*3ab0*/  UISETP.NE.AND UP1, UPT, UR4, 0x9, UPT ;  /* 0x000000090400788c */ /* 0x000fe2000bf25270 */
[----:B------:R-:W-:Y:S01]  /*3ac0*/  PLOP3.LUT P0, PT, PT, PT, UP0, 0x80, 0x8 ;  /* 0x000000000008781c */ /* 0x000fe20003f0f008 */
[----:B------:R-:W-:Y:S02]  /*3ad0*/  UIADD3 UR10, UPT, UPT, UR12, 0x2, URZ ;  /* 0x000000020c0a7890 */ /* 0x000fe4000fffe0ff */
[----:B------:R-:W-:Y:S02]  /*3ae0*/  USEL UR7, URZ, 0x1, UP1 ;  /* 0x00000001ff077887 */ /* 0x000fe40008800000 */
[----:B------:R-:W-:Y:S02]  /*3af0*/  USEL UR14, UR4, URZ, UP1 ;  /* 0x000000ff040e7287 */ /* 0x000fe40008800000 */
[----:B------:R-:W-:Y:S02]  /*3b00*/  UIADD3 UR15, UPT, UPT, UR15, -0x1, URZ ;  /* 0xffffffff0f0f7890 */ /* 0x000fe4000fffe0ff */
[----:B------:R-:W-:Y:S01]  /*3b10*/  @UP0 ULEA UR4, UR14, UR17, 0x3 ;  /* 0x000000110e040291 */ /* 0x000fe2000f8e18ff */
[----:B------:R-:W-:Y:S01]  /*3b20*/  LOP3.LUT R8, R8, UR7, RZ, 0x3c, !PT ;  /* 0x0000000708087c12 */ /* 0x000fe2000f8e3cff */
[----:B------:R-:W-:Y:S01]  /*3b30*/  UIADD3 UR7, UPT, UPT, UR5, 0x48, URZ ;  /* 0x0000004805077890 */ /* 0x000fe2000fffe0ff */
[----:B------:R-:W-:Y:S02]  /*3b40*/  UMOV UR13, 0x80004020 ;  /* 0x80004020000d7882 */ /* 0x000fe40000000000 */
[----:B-1----:R-:W-:Y:S01]  /*3b50*/  @P0 SHF.L.U32 R0, R8, 0x1f, RZ ;  /* 0x0000001f08000819 */ /* 0x002fe200000006ff */
[----:B------:R-:W-:Y:S01]  /*3b60*/  UMOV UR5, 0x80004020 ;  /* 0x8000402000057882 */ /* 0x000fe20000000000 */
[----:B------:R-:W-:Y:S01]  /*3b70*/  UMOV UR11, 0x80004020 ;  /* 0x80004020000b7882 */ /* 0x000fe20000000000 */
[----:B------:R-:W-:Y:S01]  /*3b80*/  UMOV UR9, 0x80004020 ;  /* 0x8000402000097882 */ /* 0x000fe20000000000 */
[----:B------:R2:W3:Y:S01]  /*3b90*/  @P0 SYNCS.PHASECHK.TRANS64.TRYWAIT P2, [UR4], R0 ;  /* 0x00000000ff0005a7 */ /* 0x0004e20008041104 */
[----:B------:R-:W-:Y:S03]  /*3ba0*/  ULEA UR4, UR6, UR20, 0x8 ;  /* 0x0000001406047291 */ /* 0x000fe6000f8e40ff */
[----:B------:R-:W-:Y:S01]  /*3bb0*/  UMOV UR6, UR14 ;  /* 0x0000000e00067c82 */ /* 0x000fe20008000000 */
[----:B------:R-:W-:Y:S05]  /*3bc0*/  UIADD3 UR8, UPT, UPT, UR4, 0x2, URZ ;  /* 0x0000000204087890 */ /* 0x000fea000fffe0ff */
[----:B------:R2:W-:Y:S01]  /*3bd0*/  UTCHMMA gdesc[UR4], gdesc[UR12], tmem[UR18], tmem[UR26], idesc[UR27], UP2 ;  /* 0x00ff1a0c040075ea */ /* 0x0005e20009000012 */
[----:B------:R-:W-:Y:S03]  /*3be0*/  UPLOP3.LUT UP2, UPT, UPT, UPT, UPT, 0x80, 0x8 ;  /* 0x000000000008789c */ /* 0x000fe60003f4f070 */
[----:B------:R2:W-:Y:S01]  /*3bf0*/  UTCHMMA gdesc[UR8], gdesc[UR10], tmem[UR18], tmem[UR24], idesc[UR25], UPT ;  /* 0x00ff180a080075ea */ /* 0x0005e2000b800012 */
[----:B------:R2:W-:Y:S01]  /*3c00*/  UTCBAR.MULTICAST [UR7], URZ, UR19 ;  /* 0x000000ff070073e9 */ /* 0x0005e20008000813 */
[----:B------:R-:W-:Y:S06]  /*3c10*/  BRA.U UP3, `(.L_x_71) ;  /* 0xfffffffd03787547 */ /* 0x000fec000b83ffff */
.L_x_68:
[----:B--2---:R-:W-:Y:S01]  /*3c20*/  UIADD3 UR4, UPT, UPT, UR22, 0x1, URZ ;  /* 0x0000000116047890 */ /* 0x004fe2000fffe0ff */
[C---:B------:R-:W-:Y:S01]  /*3c30*/  ISETP.NE.AND P0, PT, R10.reuse, 0x2, PT ;  /* 0x000000020a00780c */ /* 0x040fe20003f05270 */
[----:B------:R-:W-:Y:S02]  /*3c40*/  UIADD3 UR5, UPT, UPT, UR23, 0x100, URZ ;  /* 0x0000010017057890 */ /* 0x000fe4000fffe0ff */
[----:B------:R-:W-:Y:S01]  /*3c50*/  UISETP.NE.AND UP0, UPT, UR4, 0x4, UPT ;  /* 0x000000040400788c */ /* 0x000fe2000bf05270 */
[----:B-1----:R-:W-:Y:S02]  /*3c60*/  SEL R0, RZ, 0x1, P0 ;  /* 0x00000001ff007807 */ /* 0x002fe40000000000 */
[----:B------:R-:W-:Y:S01]  /*3c70*/  SEL R10, R10, RZ, P0 ;  /* 0x000000ff0a0a7207 */ /* 0x000fe20000000000 */
[----:B------:R-:W-:Y:S01]  /*3c80*/  USEL UR6, URZ, 0x1, UP0 ;  /* 0x00000001ff067887 */ /* 0x000fe20008000000 */
[----:B------:R-:W-:Y:S01]  /*3c90*/  LOP3.LUT R9, R9, R0, RZ, 0x3c, !PT ;  /* 0x0000000009097212 */ /* 0x000fe200078e3cff */
[----:B------:R-:W-:Y:S01]  /*3ca0*/  USEL UR22, UR4, URZ, UP0 ;  /* 0x000000ff04167287 */ /* 0x000fe20008000000 */
[----:B------:R1:W-:Y:S03]  /*3cb0*/  UTCBAR [UR5], URZ ;  /* 0x000000ff050073e9 */ /* 0x0003e600080000ff */
[----:B------:R-:W-:Y:S01]  /*3cc0*/  LOP3.LUT R11, R11, UR6, RZ, 0x3c, !PT ;  /* 0x000000060b0b7c12 */ /* 0x000fe2000f8e3cff */
[----:B------:R-:W-:Y:S07]  /*3cd0*/  @P1 BRA `(.L_x_72) ;  /* 0xfffffff800b01947 */ /* 0x000fee000383ffff */
[----:B------:R-:W2:Y:S01]  /*3ce0*/  S2UR UR8, SR_CgaCtaId ;  /* 0x00000000000879c3 */ /* 0x000ea20000008800 */
[----:B------:R-:W-:Y:S01]  /*3cf0*/  ELECT P0, URZ, PT ;  /* 0x0000000000ff782f */ /* 0x000fe20003800000 */
[----:B------:R-:W-:Y:S01]  /*3d00*/  IMAD.MOV.U32 R0, RZ, RZ, 0x1 ;  /* 0x00000001ff007424 */ /* 0x000fe200078e00ff */
[----:B------:R-:W-:Y:S01]  /*3d10*/  UIADD3 UR17, UPT, UPT, UR17, 0x120, URZ ;  /* 0x0000012011117890 */ /* 0x000fe2000fffe0ff */
[----:B------:R-:W-:Y:S01]  /*3d20*/  SHF.L.U32 R3, R11, 0x1f, RZ ;  /* 0x0000001f0b037819 */ /* 0x000fe200000006ff */
[----:B------:R-:W-:-:S03]  /*3d30*/  UMOV UR4, 0x40 ;  /* 0x0000004000047882 */ /* 0x000fc60000000000 */
[----:B------:R-:W-:Y:S01]  /*3d40*/  UVIRTCOUNT.DEALLOC.SMPOOL 0x80 ;  /* 0x000000800000784c */ /* 0x000fe20000000000 */
[----:B--2---:R-:W-:Y:S02]  /*3d50*/  ULEA UR8, UR8, UR4, 0x18 ;  /* 0x0000000408087291 */ /* 0x004fe4000f8ec0ff */
[----:B------:R-:W-:-:S07]  /*3d60*/  ULEA UR4, UR22, UR17, 0x3 ;  /* 0x0000001116047291 */ /* 0x000fce000f8e18ff */
[----:B------:R2:W-:Y:S02]  /*3d70*/  @P0 STS.U8 [UR8+0x1c], R0 ;  /* 0x00001c00ff000988 */ /* 0x0005e40008000008 */
[----:B------:R-:W4:Y:S02]  /*3d80*/  SYNCS.PHASECHK.TRANS64.TRYWAIT P0, [UR4], R3 ;  /* 0x00000003ff0075a7 */ /* 0x000f240008001104 */
[----:B--2-4-:R-:W-:Y:S05]  /*3d90*/  @!P0 BRA `(.L_x_73) ;  /* 0x00000060009c8947 */ /* 0x014fea0003800000 */
.L_x_174:
[----:B------:R-:W-:-:S04]  /*3da0*/  UIADD3 UR4, UPT, UPT, UR22, 0x1, URZ ;  /* 0x0000000116047890 */ /* 0x000fc8000fffe0ff */
[----:B------:R-:W-:-:S04]  /*3db0*/  UISETP.NE.AND UP0, UPT, UR4, 0x4, UPT ;  /* 0x000000040400788c */ /* 0x000fc8000bf05270 */
[----:B------:R-:W-:Y:S02]  /*3dc0*/  USEL UR6, URZ, 0x1, UP0 ;  /* 0x00000001ff067887 */ /* 0x000fe40008000000 */
[----:B------:R-:W-:-:S04]  /*3dd0*/  USEL UR4, UR4, URZ, UP0 ;  /* 0x000000ff04047287 */ /* 0x000fc80008000000 */
[----:B-1----:R-:W-:Y:S01]  /*3de0*/  ULEA UR5, UR4, UR17, 0x3 ;  /* 0x0000001104057291 */ /* 0x002fe2000f8e18ff */
[----:B------:R-:W-:-:S04]  /*3df0*/  LOP3.LUT R2, R11, UR6, RZ, 0x3c, !PT ;  /* 0x000000060b027c12 */ /* 0x000fc8000f8e3cff */
[----:B--2---:R-:W-:-:S04]  /*3e00*/  SHF.L.U32 R3, R2, 0x1f, RZ ;  /* 0x0000001f02037819 */ /* 0x004fc800000006ff */
[----:B------:R-:W1:Y:S02]  /*3e10*/  SYNCS.PHASECHK.TRANS64.TRYWAIT P0, [UR5], R3 ;  /* 0x00000003ff0075a7 */ /* 0x000e640008001105 */
[----:B-1----:R-:W-:Y:S05]  /*3e20*/  @!P0 BRA `(.L_x_74) ;  /* 0x0000006000908947 */ /* 0x002fea0003800000 */
.L_x_176:
        /* <DEDUP_REMOVED lines=9> */
.L_x_178:
[----:B------:R-:W-:-:S04]  /*3ec0*/  UIADD3 UR4, UPT, UPT, UR4, 0x1, URZ ;  /* 0x0000000104047890 */ /* 0x000fc8000fffe0ff */
[----:B------:R-:W-:-:S04]  /*3ed0*/  UISETP.NE.AND UP0, UPT, UR4, 0x4, UPT ;  /* 0x000000040400788c */ /* 0x000fc8000bf05270 */
[----:B------:R-:W-:Y:S02]  /*3ee0*/  USEL UR5, URZ, 0x1, UP0 ;  /* 0x00000001ff057887 */ /* 0x000fe40008000000 */
[----:B------:R-:W-:-:S04]  /*3ef0*/  USEL UR4, UR4, URZ, UP0 ;  /* 0x000000ff04047287 */ /* 0x000fc80008000000 */
[----:B------:R-:W-:Y:S01]  /*3f00*/  ULEA UR4, UR4, UR17, 0x3 ;  /* 0x0000001104047291 */ /* 0x000fe2000f8e18ff */
[----:B-1----:R-:W-:-:S04]  /*3f10*/  LOP3.LUT R3, R2, UR5, RZ, 0x3c, !PT ;  /* 0x0000000502037c12 */ /* 0x002fc8000f8e3cff */
[----:B------:R-:W-:-:S04]  /*3f20*/  SHF.L.U32 R3, R3, 0x1f, RZ ;  /* 0x0000001f03037819 */ /* 0x000fc800000006ff */
[----:B------:R-:W1:Y:S02]  /*3f30*/  SYNCS.PHASECHK.TRANS64.TRYWAIT P0, [UR4], R3 ;  /* 0x00000003ff0075a7 */ /* 0x000e640008001104 */
[----:B-1----:R-:W-:Y:S05]  /*3f40*/  @!P0 BRA `(.L_x_76) ;  /* 0x0000006000788947 */ /* 0x002fea0003800000 */
.L_x_180:
[----:B------:R-:W-:Y:S01]  /*3f50*/  NOP ;  /* 0x0000000000007918 */ /* 0x000fe20000000000 */
[----:B-1----:R-:W1:Y:S01]  /*3f60*/  LDS R0, [UR8+0x14] ;  /* 0x00001408ff007984 */ /* 0x002e620008000800 */
[----:B------:R-:W-:Y:S01]  /*3f70*/  ULOP3.LUT UR4, UR30, 0xffff, URZ, 0xc0, !UPT ;  /* 0x0000ffff1e047892 */ /* 0x000fe2000f8ec0ff */
[----:B------:R-:W-:Y:S01]  /*3f80*/  UMOV UR5, 0xffff ;  /* 0x0000ffff00057882 */ /* 0x000fe20000000000 */
[----:B------:R-:W-:Y:S02]  /*3f90*/  UMOV UR6, 0x1 ;  /* 0x0000000100067882 */ /* 0x000fe40000000000 */
[----:B------:R-:W-:-:S04]  /*3fa0*/  USHF.R.U32.HI UR4, URZ, 0x5, UR4 ;  /* 0x00000005ff047899 */ /* 0x000fc80008011604 */
[----:B------:R-:W-:Y:S02]  /*3fb0*/  USHF.L.U32 UR5, UR5, UR4, URZ ;  /* 0x0000000405057299 */ /* 0x000fe400080006ff */
[----:B------:R-:W-:-:S04]  /*3fc0*/  USHF.L.U32 UR4, UR6, UR4, URZ ;  /* 0x0000000406047299 */ /* 0x000fc800080006ff */
[----:B-1----:R-:W-:-:S04]  /*3fd0*/  LOP3.LUT R0, R0, UR5, RZ, 0xc0, !PT ;  /* 0x0000000500007c12 */ /* 0x002fc8000f8ec0ff */
[----:B------:R-:W-:-:S13]  /*3fe0*/  ISETP.NE.AND P0, PT, R0, UR5, PT ;  /* 0x0000000500007c0c */ /* 0x000fda000bf05270 */
[----:B------:R-:W-:Y:S05]  /*3ff0*/  @P0 BRA `(.L_x_77) ;  /* 0x0000000000580947 */ /* 0x000fea0003800000 */
[----:B------:R-:W1:Y:S02]  /*4000*/  LDS R0, [UR8+0x18] ;  /* 0x00001808ff007984 */ /* 0x000e640008000800 */
[----:B-1----:R-:W-:-:S04]  /*4010*/  LOP3.LUT R0, R0, UR4, RZ, 0xc0, !PT ;  /* 0x0000000400007c12 */ /* 0x002fc8000f8ec0ff */
[----:B------:R-:W-:-:S13]  /*4020*/  ISETP.NE.AND P0, PT, R0, UR4, PT ;  /* 0x0000000400007c0c */ /* 0x000fda000bf05270 */
[----:B------:R-:W-:Y:S05]  /*4030*/  @P0 BRA `(.L_x_78) ;  /* 0x00000000003c0947 */ /* 0x000fea0003800000 */
[----:B------:R-:W1:Y:S01]  /*4040*/  S2R R2, SR_LANEID ;  /* 0x0000000000027919 */ /* 0x000e620000000000 */
[----:B------:R-:W-:Y:S01]  /*4050*/  ULOP3.LUT UR5, URZ, UR5, URZ, 0x33, !UPT ;  /* 0x00000005ff057292 */ /* 0x000fe2000f8e33ff */
[----:B------:R-:W-:Y:S01]  /*4060*/  LOP3.LUT R4, RZ, UR4, RZ, 0x33, !PT ;  /* 0x00000004ff047c12 */ /* 0x000fe2000f8e33ff */
[----:B------:R-:W-:Y:S02]  /*4070*/  VOTEU.ANY UR4, UPT, PT ;  /* 0x0000000000047886 */ /* 0x000fe400038e0100 */
[----:B------:R-:W-:Y:S01]  /*4080*/  UFLO.U32 UR4, UR4 ;  /* 0x00000004000472bd */ /* 0x000fe200080e0000 */
[----:B------:R-:W2:Y:S01]  /*4090*/  REDUX UR6, R4 ;  /* 0x00000000040673c4 */ /* 0x000ea20000000000 */
[----:B------:R-:W-:-:S06]  /*40a0*/  IMAD.U32 R0, RZ, RZ, UR5 ;  /* 0x00000005ff007e24 */ /* 0x000fcc000f8e00ff */
[----:B------:R4:W-:Y:S01]  /*40b0*/  UTCATOMSWS.AND URZ, UR5 ;  /* 0x0000000500ff79e3 */ /* 0x0009e20008000000 */
[----:B------:R-:W3:Y:S01]  /*40c0*/  REDUX UR7, R0 ;  /* 0x00000000000773c4 */ /* 0x000ee20000000000 */
[----:B-1----:R-:W-:Y:S01]  /*40d0*/  ISETP.EQ.U32.AND P0, PT, R2, UR4, PT ;  /* 0x0000000402007c0c */ /* 0x002fe2000bf02070 */
[----:B--2---:R-:W-:Y:S01]  /*40e0*/  IMAD.U32 R2, RZ, RZ, UR6 ;  /* 0x00000006ff027e24 */ /* 0x004fe2000f8e00ff */
[----:B---3--:R-:W-:-:S11]  /*40f0*/  MOV R3, UR7 ;  /* 0x0000000700037c02 */ /* 0x008fd60008000f00 */
[----:B------:R4:W-:Y:S04]  /*4100*/  @P0 ATOMS.AND RZ, [UR8+0x14], R3 ;  /* 0x00001403ffff098c */ /* 0x0009e8000a800008 */
[----:B------:R4:W-:Y:S01]  /*4110*/  @P0 ATOMS.AND RZ, [UR8+0x18], R2 ;  /* 0x00001802ffff098c */ /* 0x0009e2000a800008 */
[----:B------:R-:W-:Y:S05]  /*4120*/  BRA `(.L_x_79) ;  /* 0x0000000000147947 */ /* 0x000fea0003800000 */
.L_x_78:
[----:B------:R-:W-:Y:S02]  /*4130*/  MOV R2, 0x4150 ;  /* 0x0000415000027802 */ /* 0x000fe40000000f00 */
[----:B---3-5:R-:W-:Y:S05]  /*4140*/  CALL.REL.NOINC `($__internal_0_$__cuda_sm10x_tcgen05_guardrail_trap_col_being_dealloced_not_returned_by_alloc) ;  /* 0x0000006400607944 */ /* 0x028fea0003c00000 */
[----:B------:R-:W-:Y:S05]  /*4150*/  BRA `(.L_x_79) ;  /* 0x0000000000087947 */ /* 0x000fea0003800000 */
.L_x_77:
[----:B------:R-:W-:Y:S02]  /*4160*/  MOV R2, 0x4180 ;  /* 0x0000418000027802 */ /* 0x000fe40000000f00 */
[----:B---3-5:R-:W-:Y:S05]  /*4170*/  CALL.REL.NOINC `($__internal_2_$__cuda_sm10x_tcgen05_guardrail_trap_unallocated_columns_being_dealloced) ;  /* 0x00000064006c7944 */ /* 0x028fea0003c00000 */
.L_x_79:
[----:B------:R-:W-:Y:S01]  /*4180*/  NOP ;  /* 0x0000000000007918 */ /* 0x000fe20000000000 */
[----:B----4-:R-:W-:Y:S05]  /*4190*/  EXIT ;  /* 0x000000000000794d */ /* 0x010fea0003800000 */
.L_x_61:
[----:B------:R-:W-:-:S09]  /*41a0*/  UISETP.NE.OR UP0, UPT, UR17, 0x3, !UP3 ;  /* 0x000000031100788c */ /* 0x000fd2000df05670 */
[----:B------:R-:W-:Y:S05]  /*41b0*/  BRA.U UP0, `(.L_x_80) ;  /* 0x00000011005c7547 */ /* 0x000fea000b800000 */
[----:B------:R-:W1:Y:S01]  /*41c0*/  S2UR UR10, SR_CgaCtaId ;  /* 0x00000000000a79c3 */ /* 0x000e620000008800 */
[----:B------:R-:W2:Y:S01]  /*41d0*/  LDCU UR31, c[0x0][0x370] ;  /* 0x00006e00ff1f77ac */ /* 0x000ea20008000800 */
[----:B------:R-:W-:Y:S02]  /*41e0*/  HFMA2 R13, -RZ, RZ, 0, 0 ;  /* 0x00000000ff0d7431 */ /* 0x000fe400000001ff */
[----:B------:R-:W-:Y:S01]  /*41f0*/  IMAD.MOV.U32 R15, RZ, RZ, 0x1 ;  /* 0x00000001ff0f7424 */ /* 0x000fe200078e00ff */
[----:B------:R-:W-:Y:S01]  /*4200*/  MOV R7, 0x2000 ;  /* 0x0000200000077802 */ /* 0x000fe20000000f00 */
[----:B------:R-:W2:Y:S01]  /*4210*/  LDCU.128 UR44, c[0x0][0xb10] ;  /* 0x00016200ff2c77ac */ /* 0x000ea20008000c00 */
[----:B------:R-:W-:Y:S01]  /*4220*/  IMAD.MOV.U32 R14, RZ, RZ, RZ ;  /* 0x000000ffff0e7224 */ /* 0x000fe200078e00ff */
[----:B------:R-:W3:Y:S01]  /*4230*/  LDC.64 R16, c[0x0][0x348] ;  /* 0x0000d200ff107b82 */ /* 0x000ee20000000a00 */
[----:B------:R-:W4:Y:S01]  /*4240*/  LDCU UR30, c[0x0][0x374] ;  /* 0x00006e80ff1e77ac */ /* 0x000f220008000800 */
[----:B------:R-:W1:Y:S06]  /*4250*/  LDCU UR15, c[0x0][0xb0c] ;  /* 0x00016180ff0f77ac */ /* 0x000e6c0008000800 */
[----:B------:R-:W3:Y:S01]  /*4260*/  LDC.64 R2, c[0x0][0x888] ;  /* 0x00022200ff027b82 */ /* 0x000ee20000000a00 */
[----:B------:R-:W3:Y:S01]  /*4270*/  LDCU UR49, c[0x0][0xb20] ;  /* 0x00016400ff3177ac */ /* 0x000ee20008000800 */
[----:B------:R-:W3:Y:S06]  /*4280*/  LDCU UR4, c[0x0][0xb30] ;  /* 0x00016600ff0477ac */ /* 0x000eec0008000800 */
[----:B------:R-:W3:Y:S01]  /*4290*/  LDC.64 R4, c[0x0][0x890] ;  /* 0x00022400ff047b82 */ /* 0x000ee20000000a00 */
[----:B------:R-:W-:Y:S01]  /*42a0*/  UMOV UR21, 0x400 ;  /* 0x0000040000157882 */ /* 0x000fe20000000000 */
[----:B--2---:R-:W-:-:S02]  /*42b0*/  UIMAD.WIDE.U32 UR6, UR31, UR44, URZ ;  /* 0x0000002c1f0672a5 */ /* 0x004fc4000f8e00ff */
[----:B----4-:R-:W-:Y:S02]  /*42c0*/  UIMAD.WIDE.U32 UR8, UR30, UR47, URZ ;  /* 0x0000002f1e0872a5 */ /* 0x010fe4000f8e00ff */
[----:B-1----:R-:W-:Y:S02]  /*42d0*/  ULEA UR21, UR10, UR21, 0x18 ;  /* 0x000000150a157291 */ /* 0x002fe4000f8ec0ff */
[----:B------:R-:W-:Y:S02]  /*42e0*/  UPLOP3.LUT UP3, UPT, UPT, UPT, UPT, 0x40, 0x4 ;  /* 0x000000000004789c */ /* 0x000fe40003f6e870 */
[----:B------:R-:W-:Y:S02]  /*42f0*/  UIADD3 UR37, UPT, UPT, UR21, 0xa8, URZ ;  /* 0x000000a815257890 */ /* 0x000fe4000fffe0ff */
[----:B------:R-:W-:Y:S02]  /*4300*/  UIADD3 UR33, UPT, UPT, UR21, 0x90, URZ ;  /* 0x0000009015217890 */ /* 0x000fe4000fffe0ff */
[----:B------:R-:W-:-:S02]  /*4310*/  UIADD3 UR25, UPT, UPT, UR21, 0x98, URZ ;  /* 0x0000009815197890 */ /* 0x000fc4000fffe0ff */
[----:B------:R-:W-:Y:S01]  /*4320*/  UIADD3 UR17, UPT, UPT, UR21, 0xa0, URZ ;  /* 0x000000a015117890 */ /* 0x000fe2000fffe0ff */
[----:B------:R-:W-:Y:S01]  /*4330*/  UMOV UR6, UR7 ;  /* 0x0000000700067c82 */ /* 0x000fe20008000000 */
[----:B------:R-:W-:Y:S01]  /*4340*/  UMOV UR41, UR9 ;  /* 0x0000000900297c82 */ /* 0x000fe20008000000 */
[----:B------:R-:W-:Y:S02]  /*4350*/  UISETP.GE.AND UP0, UPT, UR42, 0x1, UPT ;  /* 0x000000012a00788c */ /* 0x000fe4000bf06270 */
[----:B------:R-:W-:Y:S01]  /*4360*/  UISETP.NE.AND UP4, UPT, UR42, 0x1, UPT ;  /* 0x000000012a00788c */ /* 0x000fe2000bf85270 */
[----:B------:R-:W1:Y:S01]  /*4370*/  LDCU.64 UR22, c[0x0][0xb28] ;  /* 0x00016500ff1677ac */ /* 0x000e620008000a00 */
[----:B------:R-:W-:Y:S02]  /*4380*/  UISETP.NE.AND UP6, UPT, UR15, 0x1, UPT ;  /* 0x000000010f00788c */ /* 0x000fe4000bfc5270 */
[----:B------:R-:W-:Y:S02]  /*4390*/  UISETP.NE.AND UP5, UPT, UR46, 0x1, UPT ;  /* 0x000000012e00788c */ /* 0x000fe4000bfa5270 */
[----:B------:R-:W-:-:S02]  /*43a0*/  UPRMT UR37, UR10, 0x654, UR37 ;  /* 0x000006540a257896 */ /* 0x000fc40008000025 */
[----:B------:R-:W-:Y:S02]  /*43b0*/  USHF.R.U32.HI UR43, URZ, UR45, UR6 ;  /* 0x0000002dff2b7299 */ /* 0x000fe40008011606 */
[----:B------:R-:W-:Y:S02]  /*43c0*/  UPRMT UR40, UR10, 0x654, UR33 ;  /* 0x000006540a287896 */ /* 0x000fe40008000021 */
[----:B------:R-:W-:Y:S02]  /*43d0*/  UPRMT UR39, UR10, 0x654, UR25 ;  /* 0x000006540a277896 */ /* 0x000fe40008000019 */
[----:B------:R-:W-:Y:S02]  /*43e0*/  UPRMT UR38, UR10, 0x654, UR17 ;  /* 0x000006540a267896 */ /* 0x000fe40008000011 */
[----:B---3--:R-:W-:Y:S02]  /*43f0*/  USHF.R.U32.HI UR41, URZ, UR49, UR41 ;  /* 0x00000031ff297299 */ /* 0x008fe40008011629 */
[----:B------:R-:W-:-:S11]  /*4400*/  UISETP.NE.AND UP2, UPT, UR4, 0x1, UPT ;  /* 0x000000010400788c */ /* 0x000fd6000bf45270 */
.L_x_91:
[C---:B------:R-:W-:Y:S02]  /*4410*/  LEA R12, R14.reuse, UR21, 0x3 ;  /* 0x000000150e0c7c11 */ /* 0x040fe4000f8e18ff */
[----:B------:R-:W-:Y:S02]  /*4420*/  SHF.L.U32 R9, R13, 0x1f, RZ ;  /* 0x0000001f0d097819 */ /* 0x000fe400000006ff */
[----:B------:R-:W-:Y:S02]  /*4430*/  LEA R10, R14, UR21, 0x4 ;  /* 0x000000150e0a7c11 */ /* 0x000fe4000f8e20ff */
[----:B--2---:R-:W2:Y:S02]  /*4440*/  SYNCS.PHASECHK.TRANS64.TRYWAIT P0, [R12+URZ+0xe0], R9 ;  /* 0x0000e0090c0075a7 */ /* 0x004ea400080011ff */
[----:B--2---:R-:W-:Y:S05]  /*4450*/  @!P0 BRA `(.L_x_81) ;  /* 0x0000005c004c8947 */ /* 0x004fea0003800000 */
.L_x_181:
[----:B--2---:R-:W2:Y:S01]  /*4460*/  LDS.128 R8, [R10+0x170] ;  /* 0x000170000a087984 */ /* 0x004ea20000000c00 */
[----:B------:R-:W-:Y:S01]  /*4470*/  UISETP.GE.AND UP0, UPT, UR42, 0x1, UPT ;  /* 0x000000012a00788c */ /* 0x000fe2000bf06270 */
[----:B------:R-:W-:Y:S01]  /*4480*/  @!PT LDS RZ, [RZ] ;  /* 0x00000000fffff984 */ /* 0x000fe20000000800 */
[----:B------:R-:W-:Y:S01]  /*4490*/  @!PT LDS RZ, [RZ] ;  /* 0x00000000fffff984 */ /* 0x000fe20000000800 */
[----:B------:R-:W-:Y:S01]  /*44a0*/  @!PT LDS RZ, [RZ] ;  /* 0x00000000fffff984 */ /* 0x000fe20000000800 */
[----:B------:R-:W-:Y:S01]  /*44b0*/  @!PT LDS RZ, [RZ] ;  /* 0x00000000fffff984 */ /* 0x000fe20000000800 */
[----:B------:R3:W-:Y:S06]  /*44c0*/  MEMBAR.ALL.CTA ;  /* 0x0000000000007992 */ /* 0x0007ec0000008000 */
[----:B---3--:R-:W3:Y:S01]  /*44d0*/  FENCE.VIEW.ASYNC.S ;  /* 0x00000000000073c6 */ /* 0x008ee20000000000 */
[----:B--2---:R-:W-:Y:S11]  /*44e0*/  LOP3.LUT P0, RZ, R10, 0x1, RZ, 0xc0, !PT ;  /* 0x000000010aff7812 */ /* 0x004ff6000780c0ff */
[----:B------:R-:W-:Y:S02]  /*44f0*/  @!UPT UIADD3 URZ, UPT, UPT, URZ, URZ, URZ ;  /* 0x000000fffffff290 */ /* 0x000fe4000fffe0ff */
[----:B---3--:R-:W-:Y:S01]  /*4500*/  VOTEU.ANY UP1, P0 ;  /* 0x0000000000ff7886 */ /* 0x008fe20000020100 */
[----:B------:R-:W-:Y:S11]  /*4510*/  PLOP3.LUT P0, PT, PT, PT, UP1, 0x80, 0x8 ;  /* 0x000000000008781c */ /* 0x000ff60003f0f018 */
[----:B------:R-:W-:Y:S02]  /*4520*/  @!UPT UIADD3 URZ, UPT, UPT, URZ, URZ, URZ ;  /* 0x000000fffffff290 */ /* 0x000fe4000fffe0ff */
[----:B------:R-:W-:Y:S02]  /*4530*/  @P0 SHF.R.U32.HI R0, RZ, 0x10, R9 ;  /* 0x00000010ff000819 */ /* 0x000fe40000011609 */
[----:B------:R-:W-:Y:S02]  /*4540*/  @P0 MOV R6, R8 ;  /* 0x0000000800060202 */ /* 0x000fe40000000f00 */
[----:B------:R-:W-:Y:S01]  /*4550*/  @P0 R2UR UR4, R0 ;  /* 0x00000000000402ca */ /* 0x000fe200000e0000 */
[----:B------:R-:W-:Y:S01]  /*4560*/  VIADD R0, R12, 0xf0 ;  /* 0x000000f00c007836 */ /* 0x000fe20000000000 */
[----:B------:R-:W-:Y:S02]  /*4570*/  @P0 LOP3.LUT R8, R9, 0xffff, RZ, 0xc0, !PT ;  /* 0x0000ffff09080812 */ /* 0x000fe400078ec0ff */
[----:B------:R-:W-:Y:S02]  /*4580*/  @P0 R2UR UR6, R6 ;  /* 0x00000000060602ca */ /* 0x000fe400000e0000 */
[----:B------:R-:W-:Y:S02]  /*4590*/  PRMT R0, RZ, 0x654, R0 ;  /* 0x00000654ff007816 */ /* 0x000fe40000000000 */
[----:B------:R-:W-:Y:S02]  /*45a0*/  @P0 R2UR UR5, R8 ;  /* 0x00000000080502ca */ /* 0x000fe400000e0000 */
[----:B------:R2:W-:Y:S03]  /*45b0*/  SYNCS.ARRIVE.TRANS64.RED.A1T0 RZ, [R0+URZ], RZ ;  /* 0x000000ff00ff79a7 */ /* 0x0005e600081004ff */
[----:B------:R-:W-:Y:S04]  /*45c0*/  @UP1 UMOV UR29, UR4 ;  /* 0x00000004001d1c82 */ /* 0x000fe80008000000 */
[----:B------:R-:W-:Y:S04]  /*45d0*/  @UP1 UMOV UR14, UR6 ;  /* 0x00000006000e1c82 */ /* 0x000fe80008000000 */
[----:B------:R-:W-:Y:S01]  /*45e0*/  @UP1 UMOV UR13, UR5 ;  /* 0x00000005000d1c82 */ /* 0x000fe20008000000 */
[----:B------:R-:W-:Y:S05]  /*45f0*/  BRA.U !UP0, `(.L_x_82) ;  /* 0x0000000108a47547 */ /* 0x000fea000b800000 */
[----:B------:R-:W-:Y:S02]  /*4600*/  UIMAD.WIDE.U32 UR18, UR13, UR47, URZ ;  /* 0x0000002f0d1272a5 */ /* 0x000fe4000f8e00ff */
[----:B------:R-:W-:Y:S02]  /*4610*/  UIMAD.WIDE.U32 UR26, UR14, UR44, URZ ;  /* 0x0000002c0e1a72a5 */ /* 0x000fe4000f8e00ff */
[----:B------:R-:W-:Y:S02]  /*4620*/  USEL UR4, UR30, UR41, !UP5 ;  /* 0x000000291e047287 */ /* 0x000fe4000e800000 */
[----:B------:R-:W-:Y:S02]  /*4630*/  USEL UR7, UR31, UR43, !UP6 ;  /* 0x0000002b1f077287 */ /* 0x000fe4000f000000 */
[----:B-1----:R-:W-:Y:S02]  /*4640*/  UIMAD.WIDE.U32 UR8, UR4, UR22, URZ ;  /* 0x00000016040872a5 */ /* 0x002fe4000f8e00ff */
[----:B------:R-:W-:Y:S01]  /*4650*/  UIMAD.WIDE.U32 UR10, UR7, UR22, URZ ;  /* 0x00000016070a72a5 */ /* 0x000fe2000f8e00ff */
[----:B------:R-:W-:Y:S02]  /*4660*/  UMOV UR5, UR19 ;  /* 0x0000001300057c82 */ /* 0x000fe40008000000 */
[----:B------:R-:W-:Y:S03]  /*4670*/  USHF.R.U32.HI UR6, URZ, UR49, UR5 ;  /* 0x00000031ff067299 */ /* 0x000fe60008011605 */
[----:B------:R-:W-:Y:S01]  /*4680*/  UMOV UR5, UR27 ;  /* 0x0000001b00057c82 */ /* 0x000fe20008000000 */
[----:B------:R-:W-:Y:S02]  /*4690*/  USEL UR6, UR13, UR6, !UP5 ;  /* 0x000000060d067287 */ /* 0x000fe4000e800000 */
[----:B------:R-:W-:Y:S03]  /*46a0*/  USHF.R.U32.HI UR12, URZ, UR45, UR5 ;  /* 0x0000002dff0c7299 */ /* 0x000fe60008011605 */
[----:B------:R-:W-:Y:S02]  /*46b0*/  UMOV UR5, UR9 ;  /* 0x0000000900057c82 */ /* 0x000fe40008000000 */
[----:B------:R-:W-:Y:S03]  /*46c0*/  @UP4 USHF.R.U32.HI UR4, URZ, UR23, UR5 ;  /* 0x00000017ff044299 */ /* 0x000fe60008011605 */
[----:B------:R-:W-:Y:S01]  /*46d0*/  UMOV UR5, UR11 ;  /* 0x0000000b00057c82 */ /* 0x000fe20008000000 */
[----:B------:R-:W-:Y:S02]  /*46e0*/  UIMAD UR4, UR42, UR4, URZ ;  /* 0x000000042a0472a4 */ /* 0x000fe4000f8e02ff */
[----:B------:R-:W-:Y:S02]  /*46f0*/  @UP4 USHF.R.U32.HI UR7, URZ, UR23, UR5 ;  /* 0x00000017ff074299 */ /* 0x000fe40008011605 */
[----:B------:R-:W-:Y:S02]  /*4700*/  UIMAD.WIDE.U32 UR10, UR6, UR22, URZ ;  /* 0x00000016060a72a5 */ /* 0x000fe4000f8e00ff */
[----:B------:R-:W-:Y:S02]  /*4710*/  USEL UR5, UR14, UR12, !UP6 ;  /* 0x0000000c0e057287 */ /* 0x000fe4000f000000 */
[----:B------:R-:W-:Y:S02]  /*4720*/  UIMAD UR8, UR42, UR7, URZ ;  /* 0x000000072a0872a4 */ /* 0x000fe4000f8e02ff */
[----:B------:R-:W-:Y:S03]  /*4730*/  UISETP.GE.AND UP0, UPT, UR6, UR4, UPT ;  /* 0x000000040600728c */ /* 0x000fe6000bf06270 */
[----:B------:R-:W-:Y:S01]  /*4740*/  UMOV UR4, UR11 ;  /* 0x0000000b00047c82 */ /* 0x000fe20008000000 */
[----:B------:R-:W-:Y:S02]  /*4750*/  UISETP.GE.OR UP0, UPT, UR5, UR8, UP0 ;  /* 0x000000080500728c */ /* 0x000fe40008706670 */
[----:B------:R-:W-:Y:S02]  /*4760*/  USHF.R.U32.HI UR4, URZ, UR23, UR4 ;  /* 0x00000017ff047299 */ /* 0x000fe40008011604 */
[----:B------:R-:W-:Y:S02]  /*4770*/  UIMAD.WIDE.U32 UR8, UR5, UR22, URZ ;  /* 0x00000016050872a5 */ /* 0x000fe4000f8e00ff */
[----:B------:R-:W-:Y:S04]  /*4780*/  USEL UR10, UR6, UR4, !UP4 ;  /* 0x00000004060a7287 */ /* 0x000fe8000e000000 */
[----:B------:R-:W-:Y:S01]  /*4790*/  UIADD3 UR11, UPT, UPT, -UR10, URZ, URZ ;  /* 0x000000ff0a0b7290 */ /* 0x000fe2000fffe1ff */
[----:B------:R-:W-:Y:S02]  /*47a0*/  @!UP0 UMOV UR4, UR9 ;  /* 0x0000000900048c82 */ /* 0x000fe40008000000 */
[----:B------:R-:W-:Y:S02]  /*47b0*/  @!UP0 USHF.R.U32.HI UR4, URZ, UR23, UR4 ;  /* 0x00000017ff048299 */ /* 0x000fe40008011604 */
[----:B------:R-:W-:Y:S02]  /*47c0*/  UIMAD UR8, UR42, UR11, UR6 ;  /* 0x0000000b2a0872a4 */ /* 0x000fe4000f8e0206 */
[----:B------:R-:W-:Y:S04]  /*47d0*/  @!UP0 USEL UR4, UR5, UR4, !UP4 ;  /* 0x0000000405048287 */ /* 0x000fe8000e000000 */
[----:B------:R-:W-:Y:S02]  /*47e0*/  @!UP0 UIMAD UR8, UR7, UR8, UR4 ;  /* 0x00000008070882a4 */ /* 0x000fe4000f8e0204 */
[----:B------:R-:W-:Y:S02]  /*47f0*/  @!UP0 UIADD3 UR9, UPT, UPT, UR10, -UR4, URZ ;  /* 0x800000040a098290 */ /* 0x000fe4000fffe0ff */
[----:B------:R-:W-:Y:S02]  /*4800*/  UIADD3 UR4, UPT, UPT, -UR5, URZ, URZ ;  /* 0x000000ff05047290 */ /* 0x000fe4000fffe1ff */
[----:B------:R-:W-:Y:S02]  /*4810*/  UIADD3 UR7, UPT, UPT, -UR6, URZ, URZ ;  /* 0x000000ff06077290 */ /* 0x000fe4000fffe1ff */
[----:B------:R-:W-:Y:S02]  /*4820*/  @!UP0 UIMAD UR6, UR9, UR42, UR5 ;  /* 0x0000002a090682a4 */ /* 0x000fe4000f8e0205 */
[----:B------:R-:W-:Y:S02]  /*4830*/  UIMAD UR14, UR15, UR4, UR14 ;  /* 0x000000040f0e72a4 */ /* 0x000fe4000f8e020e */
[----:B------:R-:W-:Y:S01]  /*4840*/  UIMAD UR13, UR46, UR7, UR13 ;  /* 0x000000072e0d72a4 */ /* 0x000fe2000f8e020d */
[----:B------:R-:W-:Y:S02]  /*4850*/  @!UP0 UMOV UR5, UR8 ;  /* 0x0000000800058c82 */ /* 0x000fe40008000000 */
[----:B------:R-:W-:Y:S02]  /*4860*/  UIMAD UR14, UR5, UR15, UR14 ;  /* 0x0000000f050e72a4 */ /* 0x000fe4000f8e020e */
[----:B------:R-:W-:Y:S11]  /*4870*/  UIMAD UR13, UR6, UR46, UR13 ;  /* 0x0000002e060d72a4 */ /* 0x000ff6000f8e020d */
[----:B------:R-:W-:Y:S01]  /*4880*/  @!UPT UIADD3 URZ, UPT, UPT, URZ, URZ, URZ ;  /* 0x000000fffffff290 */ /* 0x000fe2000fffe0ff */
.L_x_82:
[----:B------:R-:W3:Y:S01]  /*4890*/  @!UP2 LDCU.128 UR8, c[0x0][0xb10] ;  /* 0x00016200ff08a7ac */ /* 0x000ee20008000c00 */
[C---:B------:R-:W-:Y:S02]  /*48a0*/  ISETP.NE.U32.AND P1, PT, R4.reuse, RZ, PT ;  /* 0x000000ff0400720c */ /* 0x040fe40003f25070 */
[----:B------:R-:W-:Y:S02]  /*48b0*/  ISETP.NE.U32.AND P0, PT, R4, RZ, PT ;  /* 0x000000ff0400720c */ /* 0x000fe40003f05070 */
[C---:B------:R-:W-:Y:S02]  /*48c0*/  ISETP.NE.AND.EX P1, PT, R5.reuse, RZ, PT, P1 ;  /* 0x000000ff0500720c */ /* 0x040fe40003f25310 */
[----:B------:R-:W-:Y:S01]  /*48d0*/  ISETP.NE.AND.EX P0, PT, R5, RZ, PT, P0 ;  /* 0x000000ff0500720c */ /* 0x000fe20003f05300 */
[----:B------:R-:W4:Y:S01]  /*48e0*/  @!UP2 LDCU UR5, c[0x0][0xb0c] ;  /* 0x00016180ff05a7ac */ /* 0x000f220008000800 */
[----:B------:R-:W-:Y:S01]  /*48f0*/  SHF.L.U32 R9, R15, 0x1f, RZ ;  /* 0x0000001f0f097819 */ /* 0x000fe200000006ff */
[----:B------:R-:W-:Y:S02]  /*4900*/  USHF.L.U32 UR35, UR16, 0x6, URZ ;  /* 0x0000000610237899 */ /* 0x000fe400080006ff */
[----:B------:R-:W-:Y:S02]  /*4910*/  USHF.L.U32 UR34, UR20, 0x8, URZ ;  /* 0x0000000814227899 */ /* 0x000fe400080006ff */
[----:B---3--:R-:W-:Y:S07]  /*4920*/  UIMAD.WIDE.U32 UR6, UR14, UR8, URZ ;  /* 0x000000080e0672a5 */ /* 0x008fee000f8e00ff */
[----:B------:R-:W-:Y:S01]  /*4930*/  @!UP2 UMOV UR4, UR7 ;  /* 0x000000070004ac82 */ /* 0x000fe20008000000 */
[----:B----4-:R-:W-:Y:S02]  /*4940*/  @!UP2 UISETP.NE.AND UP0, UPT, UR5, 0x1, UPT ;  /* 0x000000010500a88c */ /* 0x010fe4000bf05270 */
[----:B------:R-:W-:Y:S02]  /*4950*/  @!UP2 USHF.R.U32.HI UR4, URZ, UR9, UR4 ;  /* 0x00000009ff04a299 */ /* 0x000fe40008011604 */
[----:B------:R-:W-:Y:S02]  /*4960*/  UIMAD.WIDE.U32 UR6, UR13, UR11, URZ ;  /* 0x0000000b0d0672a5 */ /* 0x000fe4000f8e00ff */
[----:B------:R-:W-:Y:S02]  /*4970*/  @!UP2 USEL UR8, UR14, UR4, !UP0 ;  /* 0x000000040e08a287 */ /* 0x000fe4000c000000 */
[----:B------:R-:W-:Y:S03]  /*4980*/  @!UP2 UISETP.NE.AND UP0, UPT, UR10, 0x1, UPT ;  /* 0x000000010a00a88c */ /* 0x000fe6000bf05270 */
[----:B------:R-:W-:Y:S02]  /*4990*/  @!UP2 UMOV UR6, UR7 ;  /* 0x000000070006ac82 */ /* 0x000fe40008000000 */
[----:B------:R-:W3:Y:S02]  /*49a0*/  @!UP2 LDCU UR4, c[0x0][0xb20] ;  /* 0x00016400ff04a7ac */ /* 0x000ee40008000800 */
[----:B---3--:R-:W-:Y:S04]  /*49b0*/  @!UP2 USHF.R.U32.HI UR6, URZ, UR4, UR6 ;  /* 0x00000004ff06a299 */ /* 0x008fe80008011606 */
[----:B------:R-:W-:Y:S04]  /*49c0*/  @!UP2 USEL UR6, UR13, UR6, !UP0 ;  /* 0x000000060d06a287 */ /* 0x000fe8000c000000 */
[----:B------:R-:W-:Y:S02]  /*49d0*/  @!UP2 UIADD3 UR4, UPT, UPT, -UR8, UR6, URZ ;  /* 0x000000060804a290 */ /* 0x000fe4000fffe1ff */
[----:B------:R-:W-:Y:S02]  /*49e0*/  @!UP2 UIADD3 UR6, UPT, UPT, UR8, -UR6, URZ ;  /* 0x800000060806a290 */ /* 0x000fe4000fffe0ff */
[----:B------:R-:W-:Y:S02]  /*49f0*/  @!UP2 UIMAD UR14, UR4, UR5, UR14 ;  /* 0x00000005040ea2a4 */ /* 0x000fe4000f8e020e */
[----:B------:R-:W-:Y:S01]  /*4a00*/  @!UP2 UIMAD UR13, UR6, UR10, UR13 ;  /* 0x0000000a060da2a4 */ /* 0x000fe2000f8e020d */
[----:B------:R-:W-:Y:S11]  /*4a10*/  BRA.U UP3, `(.L_x_83) ;  /* 0x0000000103107547 */ /* 0x000ff6000b800000 */
[----:B--2---:R-:W-:Y:S04]  /*4a20*/  MOV R0, UR48 ;  /* 0x0000003000007c02 */ /* 0x004fe80008000f00 */
[----:B------:R-:W-:Y:S04]  /*4a30*/  SHF.L.U32 R11, R0, 0x1f, RZ ;  /* 0x0000001f000b7819 */ /* 0x000fe800000006ff */
[----:B------:R-:W2:Y:S02]  /*4a40*/  SYNCS.PHASECHK.TRANS64.TRYWAIT P2, [UR21+0xd8], R11 ;  /* 0x0000d80bff0075a7 */ /* 0x000ea40008041115 */
[----:B--2---:R-:W-:Y:S05]  /*4a50*/  @!P2 BRA `(.L_x_84) ;  /* 0x0000005400e0a947 */ /* 0x004fea0003800000 */
.L_x_83:
[----:B------:R-:W-:Y:S05]  /*4a60*/  @!P1 BRA `(.L_x_85) ;  /* 0x0000000000309947 */ /* 0x000fea0003800000 */
[----:B------:R-:W-:Y:S01]  /*4a70*/  ISETP.NE.U32.AND P1, PT, R2, RZ, PT ;  /* 0x000000ff0200720c */ /* 0x000fe20003f25070 */
[----:B------:R-:W3:Y:S01]  /*4a80*/  LDCU.64 UR4, c[0x0][0x358] ;  /* 0x00006b00ff0477ac */ /* 0x000ee20008000a00 */
[----:B------:R-:W-:Y:S02]  /*4a90*/  IMAD.MOV.U32 R81, RZ, RZ, 0x1 ;  /* 0x00000001ff517424 */ /* 0x000fe400078e00ff */
[----:B------:R-:W-:Y:S11]  /*4aa0*/  ISETP.NE.AND.EX P1, PT, R3, RZ, PT, P1 ;  /* 0x000000ff0300720c */ /* 0x000ff60003f25310 */
[----:B------:R-:W-:Y:S02]  /*4ab0*/  @!UPT UIADD3 URZ, UPT, UPT, URZ, URZ, URZ ;  /* 0x000000fffffff290 */ /* 0x000fe4000fffe0ff */
[----:B--2---:R-:W2:Y:S01]  /*4ac0*/  @P1 LDC.64 R10, c[0x0][0x888] ;  /* 0x00022200ff0a1b82 */ /* 0x004ea20000000a00 */
[----:B------:R-:W-:Y:S04]  /*4ad0*/  @P1 IMAD R0, R4, UR36, RZ ;  /* 0x0000002404001c24 */ /* 0x000fe8000f8e02ff */
[----:B--2---:R-:W-:Y:S04]  /*4ae0*/  @P1 IMAD.WIDE R10, R0, 0x4, R10 ;  /* 0x00000004000a1825 */ /* 0x004fe800078e020a */
[----:B------:R-:W-:Y:S01]  /*4af0*/  HFMA2 R0, -RZ, RZ, 0, 5.9604644775390625e-08 ;  /* 0x00000001ff007431 */ /* 0x000fe200000001ff */
[----:B---3-5:R3:W5:Y:S04]  /*4b00*/  @P1 LDG.E R41, desc[UR4][R10.64] ;  /* 0x000000040a291981 */ /* 0x028768000c1e1900 */
[----:B------:R-:W-:Y:S01]  /*4b10*/  @!P1 PRMT R81, R0, 0x7610, R81 ;  /* 0x0000761000519816 */ /* 0x000fe20000000051 */
[----:B---3--:R-:W4:Y:S06]  /*4b20*/  @!P1 LDC R41, c[0x0][0x880] ;  /* 0x00022000ff299b82 */ /* 0x008f2c0000000800 */
.L_x_85:
[----:B----45:R-:W-:Y:S01]  /*4b30*/  @!P0 FSETP.EQ.AND P1, PT, R41, RZ, PT ;  /* 0x000000ff2900820b */ /* 0x030fe20003f22000 */
[----:B------:R-:W-:Y:S01]  /*4b40*/  @!UPT UIADD3 URZ, UPT, UPT, URZ, URZ, URZ ;  /* 0x000000fffffff290 */ /* 0x000fe2000fffe0ff */
[----:B------:R-:W-:Y:S11]  /*4b50*/  @!P0 BRA `(.L_x_86) ;  /* 0x0000000000188947 */ /* 0x000ff60003800000 */
[----:B------:R-:W-:Y:S02]  /*4b60*/  LOP3.LUT P0, RZ, R81, 0xff, RZ, 0xc0, !PT ;  /* 0x000000ff51ff7812 */ /* 0x000fe4000780c0ff */
[----:B------:R-:W-:Y:S04]  /*4b70*/  ISETP.NE.U32.AND P1, PT, R2, RZ, PT ;  /* 0x000000ff0200720c */ /* 0x000fe80003f25070 */
[----:B------:R-:W-:Y:S04]  /*4b80*/  ISETP.NE.AND.EX P1, PT, R3, RZ, PT, P1 ;  /* 0x000000ff0300720c */ /* 0x000fe80003f25310 */
[----:B------:R-:W-:Y:S03]  /*4b90*/  PLOP3.LUT P1, PT, P1, PT, PT, 0x8, 0x80 ;  /* 0x000000000080781c */ /* 0x000fe60000f2e170 */
[----:B------:R-:W-:Y:S11]  /*4ba0*/  @P0 FSETP.EQ.AND P1, PT, R41, RZ, PT ;  /* 0x000000ff2900020b */ /* 0x000ff60003f22000 */
[----:B------:R-:W-:Y:S02]  /*4bb0*/  @!UPT UIADD3 URZ, UPT, UPT, URZ, URZ, URZ ;  /* 0x000000fffffff290 */ /* 0x000fe4000fffe0ff */
.L_x_86:
[----:B------:R-:W3:Y:S01]  /*4bc0*/  SYNCS.PHASECHK.TRANS64.TRYWAIT P2, [UR21+0xb0], R9 ;  /* 0x0000b009ff0075a7 */ /* 0x000ee20008041115 */
[----:B------:R-:W-:Y:S04]  /*4bd0*/  ELECT P0, URZ, PT ;  /* 0x0000000000ff782f */ /* 0x000fe80003800000 */
[----:B------:R-:W-:Y:S11]  /*4be0*/  PLOP3.LUT P1, PT, P1, P0, PT, 0xf2, 0x2f ;  /* 0x00000000002f781c */ /* 0x000ff60000f21e72 */
[----:B------:R-:W-:Y:S02]  /*4bf0*/  @!UPT UIADD3 URZ, UPT, UPT, URZ, URZ, URZ ;  /* 0x000000fffffff290 */ /* 0x000fe4000fffe0ff */
[----:B------:R-:W-:Y:S05]  /*4c00*/  @!P1 IADD3 R8, P0, PT, R16, 0x580, RZ ;  /* 0x0000058010089810 */ /* 0x000fea0007f1e0ff */
[----:B------:R-:W-:Y:S01]  /*4c10*/  @!P1 IMAD.X R6, RZ, RZ, R17, P0 ;  /* 0x000000ffff069224 */ /* 0x000fe200000e0611 */
[----:B---3--:R-:W-:Y:S07]  /*4c20*/  @!P2 BRA `(.L_x_87) ;  /* 0x000000540084a947 */ /* 0x008fee0003800000 */
.L_x_184:
[----:B------:R-:W-:Y:S01]  /*4c30*/  @!P1 R2UR UR5, R8 ;  /* 0x00000000080592ca */ /* 0x000fe200000e0000 */
[----:B------:R-:W-:Y:S01]  /*4c40*/  VOTEU.ALL UP0, P1 ;  /* 0x0000000000ff7886 */ /* 0x000fe20000800000 */
[----:B------:R-:W-:Y:S01]  /*4c50*/  @!P1 R2UR UR4, R6 ;  /* 0x00000000060492ca */ /* 0x000fe200000e0000 */
[----:B--2---:R-:W-:Y:S01]  /*4c60*/  @!P1 IMAD.MOV.U32 R0, RZ, RZ, 0x2000 ;  /* 0x00002000ff009424 */ /* 0x004fe200078e00ff */
[----:B------:R-:W-:Y:S01]  /*4c70*/  UMOV UR6, 0x0 ;  /* 0x0000000000067882 */ /* 0x000fe20000000000 */
[----:B------:R-:W-:Y:S01]  /*4c80*/  UMOV UR7, 0x10000000 ;  /* 0x1000000000077882 */ /* 0x000fe20000000000 */
[----:B------:R-:W-:Y:S01]  /*4c90*/  @!UP0 UIADD3 UR32, UPT, UPT, UR21, 0x400, URZ ;  /* 0x0000040015208890 */ /* 0x000fe2000fffe0ff */
[----:B------:R-:W-:Y:S01]  /*4ca0*/  @!P1 IADD3 R8, P0, PT, R16, 0x580, RZ ;  /* 0x0000058010089810 */ /* 0x000fe20007f1e0ff */
[----:B------:R-:W-:Y:S04]  /*4cb0*/  VOTEU.ALL UP0, P1 ;  /* 0x0000000000ff7886 */ /* 0x000fe80000800000 */
[----:B------:R-:W-:Y:S02]  /*4cc0*/  @!P1 IMAD.X R6, RZ, RZ, R17, P0 ;  /* 0x000000ffff069224 */ /* 0x000fe400000e0611 */
[----:B------:R-:W-:Y:S02]  /*4cd0*/  IMAD.U32 R10, RZ, RZ, UR5 ;  /* 0x00000005ff0a7e24 */ /* 0x000fe4000f8e00ff */
[----:B------:R-:W-:Y:S03]  /*4ce0*/  IMAD.U32 R11, RZ, RZ, UR4 ;  /* 0x00000004ff0b7e24 */ /* 0x000fe6000f8e00ff */
[----:B------:R-:W-:Y:S02]  /*4cf0*/  @!P1 R2UR UR4, R10 ;  /* 0x000000000a0492ca */ /* 0x000fe400000e0000 */
[----:B------:R-:W-:Y:S11]  /*4d00*/  @!P1 R2UR UR5, R11 ;  /* 0x000000000b0592ca */ /* 0x000ff600000e0000 */
[----:B------:R-:W-:Y:S02]  /*4d10*/  @!UPT UIADD3 URZ, UPT, UPT, URZ, URZ, URZ ;  /* 0x000000fffffff290 */ /* 0x000fe4000fffe0ff */
[----:B------:R2:W-:Y:S01]  /*4d20*/  @!UP0 UTMALDG.3D [UR32], [UR4], desc[UR6] ;  /* 0x00000620040085b4 */ /* 0x0005e20008011000 */
[----:B------:R2:W-:Y:S01]  /*4d30*/  @!P1 SYNCS.ARRIVE.TRANS64.RED.A0TR RZ, [UR21+0x90], R0 ;  /* 0x00009000ffff99a7 */ /* 0x0005e20008300415 */
[----:B------:R-:W-:Y:S01]  /*4d40*/  SYNCS.ARRIVE.TRANS64.RED.A1T0 RZ, [UR40], RZ ;  /* 0x000000ffffff79a7 */ /* 0x000fe20008100428 */
[----:B------:R-:W3:Y:S02]  /*4d50*/  SYNCS.PHASECHK.TRANS64.TRYWAIT P2, [UR21+0xb8], R9 ;  /* 0x0000b809ff0075a7 */ /* 0x000ee40008041115 */
[----:B--23--:R-:W-:Y:S05]  /*4d60*/  @!P2 BRA `(.L_x_88) ;  /* 0x00000054004ca947 */ /* 0x00cfea0003800000 */
.L_x_186:
        /* <DEDUP_REMOVED lines=8> */
[----:B------:R-:W-:Y:S01]  /*4df0*/  @!UP0 UIADD3 UR24, UPT, UPT, UR21, 0x2400, URZ ;  /* 0x0000240015188890 */ /* 0x000fe2000fffe0ff */
[----:B------:R-:W-:Y:S01]  /*4e00*/  VOTEU.ALL UP0, P1 ;  /* 0x0000000000ff7886 */ /* 0x000fe20000800000 */
[----:B------:R-:W-:Y:S01]  /*4e10*/  UMOV UR27, UR35 ;  /* 0x00000023001b7c82 */ /* 0x000fe20008000000 */
[----:B------:R-:W-:Y:S02]  /*4e20*/  UMOV UR28, UR36 ;  /* 0x00000024001c7c82 */ /* 0x000fe40008000000 */
[----:B------:R-:W-:Y:S02]  /*4e30*/  IMAD.U32 R10, RZ, RZ, UR5 ;  /* 0x00000005ff0a7e24 */ /* 0x000fe4000f8e00ff */
[----:B------:R-:W-:Y:S02]  /*4e40*/  IMAD.U32 R11, RZ, RZ, UR4 ;  /* 0x00000004ff0b7e24 */ /* 0x000fe4000f8e00ff */
[----:B------:R-:W-:Y:S01]  /*4e50*/  @!P1 IMAD.X R6, RZ, RZ, R17, P0 ;  /* 0x000000ffff069224 */ /* 0x000fe200000e0611 */
        /* <DEDUP_REMOVED lines=8> */
.L_x_188:
[----:B------:R-:W-:Y:S01]  /*4ee0*/  @!P1 R2UR UR5, R8 ;  /* 0x00000000080592ca */ /* 0x000fe200000e0000 */
[----:B------:R-:W-:Y:S01]  /*4ef0*/  VOTEU.ALL UP0, P1 ;  /* 0x0000000000ff7886 */ /* 0x000fe20000800000 */
[----:B------:R-:W-:Y:S01]  /*4f00*/  @!P1 R2UR UR4, R6 ;  /* 0x00000000060492ca */ /* 0x000fe200000e0000 */
[----:B--2---:R-:W-:Y:S01]  /*4f10*/  @!P1 IMAD.MOV.U32 R0, RZ, RZ, 0x2000 ;  /* 0x00002000ff009424 */ /* 0x004fe200078e00ff */
[----:B------:R-:W-:Y:S01]  /*4f20*/  UMOV UR6, 0x0 ;  /* 0x0000000000067882 */ /* 0x000fe20000000000 */
[----:B------:R-:W-:Y:S01]  /*4f30*/  UMOV UR7, 0x10000000 ;  /* 0x1000000000077882 */ /* 0x000fe20000000000 */
[----:B------:R-:W-:Y:S01]  /*4f40*/  @!UP0 UIADD3 UR18, UPT, UPT, UR34, 0x80, URZ ;  /* 0x0000008022128890 */ /* 0x000fe2000fffe0ff */
[----:B------:R-:W-:Y:S01]  /*4f50*/  VIADD R14, R14, 0x1 ;  /* 0x000000010e0e7836 */ /* 0x000fe20000000000 */
[----:B------:R-:W-:Y:S01]  /*4f60*/  @!UP0 UIADD3 UR16, UPT, UPT, UR21, 0x4400, URZ ;  /* 0x0000440015108890 */ /* 0x000fe2000fffe0ff */
[----:B------:R-:W-:Y:S01]  /*4f70*/  VOTEU.ALL UP0, P1 ;  /* 0x0000000000ff7886 */ /* 0x000fe20000800000 */
[----:B------:R-:W-:Y:S01]  /*4f80*/  UMOV UR19, UR35 ;  /* 0x0000002300137c82 */ /* 0x000fe20008000000 */
[----:B------:R-:W-:Y:S02]  /*4f90*/  UMOV UR20, UR36 ;  /* 0x0000002400147c82 */ /* 0x000fe40008000000 */
        /* <DEDUP_REMOVED lines=10> */
.L_x_190:
[----:B------:R-:W-:Y:S01]  /*5040*/  @!P1 IADD3 R6, P0, PT, R16, 0x580, RZ ;  /* 0x0000058010069810 */ /* 0x000fe20007f1e0ff */
[----:B------:R-:W-:Y:S01]  /*5050*/  VOTEU.ALL UP0, P1 ;  /* 0x0000000000ff7886 */ /* 0x000fe20000800000 */
[----:B------:R-:W-:Y:S01]  /*5060*/  UMOV UR6, 0x0 ;  /* 0x0000000000067882 */ /* 0x000fe20000000000 */
[----:B------:R-:W-:Y:S01]  /*5070*/  UMOV UR7, 0x10000000 ;  /* 0x1000000000077882 */ /* 0x000fe20000000000 */
[----:B------:R-:W-:Y:S01]  /*5080*/  @!P1 R2UR UR5, R6 ;  /* 0x00000000060592ca */ /* 0x000fe200000e0000 */
[----:B--2---:R-:W-:Y:S01]  /*5090*/  @!P1 IMAD.X R0, RZ, RZ, R17, P0 ;  /* 0x000000ffff009224 */ /* 0x004fe200000e0611 */
[----:B------:R-:W-:Y:S01]  /*50a0*/  @!UP0 UIADD3 UR10, UPT, UPT, UR34, 0xc0, URZ ;  /* 0x000000c0220a8890 */ /* 0x000fe2000fffe0ff */
[----:B------:R-:W-:Y:S01]  /*50b0*/  R2UR UR18, R83 ;  /* 0x00000000531272ca */ /* 0x000fe200000e0000 */
[----:B------:R-:W-:Y:S01]  /*50c0*/  @!UP0 UIADD3 UR8, UPT, UPT, UR21, 0x6400, URZ ;  /* 0x0000640015088890 */ /* 0x000fe2000fffe0ff */
[----:B------:R-:W-:Y:S01]  /*50d0*/  R2UR UR16, R84 ;  /* 0x00000000541072ca */ /* 0x000fe200000e0000 */
[----:B------:R-:W-:Y:S01]  /*50e0*/  @!UP0 UIADD3 UR9, UPT, UPT, UR21, 0xa8, URZ ;  /* 0x000000a815098890 */ /* 0x000fe2000fffe0ff */
[----:B------:R-:W-:Y:S01]  /*50f0*/  @!P1 R2UR UR4, R0 ;  /* 0x00000000000492ca */ /* 0x000fe200000e0000 */
[----:B------:R-:W-:Y:S01]  /*5100*/  VOTEU.ALL UP0, P1 ;  /* 0x0000000000ff7886 */ /* 0x000fe20000800000 */
[----:B------:R-:W-:Y:S01]  /*5110*/  UMOV UR11, UR35 ;  /* 0x00000023000b7c82 */ /* 0x000fe20008000000 */
[----:B------:R-:W-:Y:S01]  /*5120*/  UMOV UR12, UR36 ;  /* 0x00000024000c7c82 */ /* 0x000fe20008000000 */
[C---:B------:R-:W-:Y:S01]  /*5130*/  ISETP.NE.AND P0, PT, R14.reuse, 0x2, PT ;  /* 0x000000020e00780c */ /* 0x040fe20003f05270 */
[----:B------:R-:W-:Y:S01]  /*5140*/  UPLOP3.LUT UP3, UPT, UPT, UPT, UPT, 0x80, 0x8 ;  /* 0x000000000008789c */ /* 0x000fe20003f6f070 */
[----:B------:R-:W-:Y:S01]  /*5150*/  IMAD.U32 R8, RZ, RZ, UR5 ;  /* 0x00000005ff087e24 */ /* 0x000fe2000f8e00ff */
[----:B------:R-:W-:Y:S01]  /*5160*/  LOP3.LUT R15, R15, 0x1, RZ, 0x3c, !PT ;  /* 0x000000010f0f7812 */ /* 0x000fe200078e3cff */
[----:B------:R-:W-:Y:S01]  /*5170*/  UMOV UR36, UR29 ;  /* 0x0000001d00247c82 */ /* 0x000fe20008000000 */
[----:B------:R-:W-:Y:S01]  /*5180*/  SEL R0, RZ, 0x1, P0 ;  /* 0x00000001ff007807 */ /* 0x000fe20000000000 */
[----:B------:R-:W-:Y:S01]  /*5190*/  UIADD3 UR20, UPT, UPT, UR13, UR18, URZ ;  /* 0x000000120d147290 */ /* 0x000fe2000fffe0ff */
[----:B------:R-:W-:Y:S01]  /*51a0*/  SEL R14, R14, RZ, P0 ;  /* 0x000000ff0e0e7207 */ /* 0x000fe20000000000 */
[----:B------:R-:W-:Y:S01]  /*51b0*/  UIADD3 UR16, UPT, UPT, UR14, UR16, URZ ;  /* 0x000000100e107290 */ /* 0x000fe2000fffe0ff */
[----:B------:R-:W-:Y:S01]  /*51c0*/  IMAD.U32 R9, RZ, RZ, UR4 ;  /* 0x00000004ff097e24 */ /* 0x000fe2000f8e00ff */
[----:B------:R-:W-:Y:S02]  /*51d0*/  @!P1 R2UR UR4, R8 ;  /* 0x00000000080492ca */ /* 0x000fe400000e0000 */
[----:B------:R-:W-:Y:S02]  /*51e0*/  LOP3.LUT R13, R13, R0, RZ, 0x3c, !PT ;  /* 0x000000000d0d7212 */ /* 0x000fe400078e3cff */
[----:B------:R-:W-:Y:S11]  /*51f0*/  @!P1 R2UR UR5, R9 ;  /* 0x00000000090592ca */ /* 0x000ff600000e0000 */
[----:B------:R-:W-:Y:S02]  /*5200*/  @!UPT UIADD3 URZ, UPT, UPT, URZ, URZ, URZ ;  /* 0x000000fffffff290 */ /* 0x000fe4000fffe0ff */
[----:B------:R2:W-:Y:S01]  /*5210*/  @!UP0 UTMALDG.3D [UR8], [UR4], desc[UR6] ;  /* 0x00000608040085b4 */ /* 0x0005e20008011000 */
[----:B------:R2:W-:Y:S01]  /*5220*/  @!P1 SYNCS.ARRIVE.TRANS64.RED.A0TR RZ, [UR21+0xa8], R7 ;  /* 0x0000a807ffff99a7 */ /* 0x0005e20008300415 */
[----:B------:R-:W-:Y:S01]  /*5230*/  SYNCS.ARRIVE.TRANS64.RED.A1T0 RZ, [UR37], RZ ;  /* 0x000000ffffff79a7 */ /* 0x000fe20008100425 */
[----:B------:R-:W-:Y:S05]  /*5240*/  BRA.U UP1, `(.L_x_91) ;  /* 0xfffffff101707547 */ /* 0x000fea000b83ffff */
[----:B------:R-:W-:-:S04]  /*5250*/  SHF.L.U32 R3, R15, 0x1f, RZ ;  /* 0x0000001f0f037819 */ /* 0x000fc800000006ff */
[----:B------:R-:W3:Y:S02]  /*5260*/  SYNCS.PHASECHK.TRANS64.TRYWAIT P0, [UR21+0xb0], R3 ;  /* 0x0000b003ff0075a7 */ /* 0x000ee40008001115 */
[----:B---3--:R-:W-:Y:S05]  /*5270*/  @!P0 BRA `(.L_x_92) ;  /* 0x0000005000508947 */ /* 0x008fea0003800000 */
.L_x_192:
[----:B------:R-:W4:Y:S02]  /*5280*/  SYNCS.PHASECHK.TRANS64.TRYWAIT P0, [UR21+0xb8], R3 ;  /* 0x0000b803ff0075a7 */ /* 0x000f240008001115 */
[----:B----4-:R-:W-:Y:S05]  /*5290*/  @!P0 BRA `(.L_x_93) ;  /* 0x0000005000608947 */ /* 0x010fea0003800000 */
.L_x_194:
[----:B------:R-:W4:Y:S02]  /*52a0*/  SYNCS.PHASECHK.TRANS64.TRYWAIT P0, [UR21+0xc0], R3 ;  /* 0x0000c003ff0075a7 */ /* 0x000f240008001115 */
[----:B----4-:R-:W-:Y:S05]  /*52b0*/  @!P0 BRA `(.L_x_94) ;  /* 0x0000005000708947 */ /* 0x010fea0003800000 */
.L_x_196:
[----:B---3--:R-:W-:-:S07]  /*52c0*/  MOV R0, UR21 ;  /* 0x0000001500007c02 */ /* 0x008fce0008000f00 */
.L_x_95:
[----:B---3--:R-:W-:-:S04]  /*52d0*/  SHF.L.U32 R3, R15, 0x1f, RZ ;  /* 0x0000001f0f037819 */ /* 0x008fc800000006ff */
[----:B------:R3:W4:Y:S03]  /*52e0*/  SYNCS.PHASECHK.TRANS64.TRYWAIT P0, [R0+URZ+0xc8], R3 ;  /* 0x0000c803000075a7 */ /* 0x00072600080011ff */
[----:B----4-:R-:W-:Y:S05]  /*52f0*/  @!P0 NANOSLEEP.SYNCS 0x989680 ;  /* 0x009896800000895d */ /* 0x010fea0003900000 */
[----:B------:R-:W4:Y:S02]  /*5300*/  @!P0 SYNCS.PHASECHK.TRANS64 P0, [R0+URZ+0xc8], R3 ;  /* 0x0000c803000085a7 */ /* 0x000f2400080010ff */
[----:B-12-4-:R-:W-:Y:S05]  /*5310*/  @P0 EXIT ;  /* 0x000000000000094d */ /* 0x016fea0003800000 */
[----:B------:R-:W-:Y:S05]  /*5320*/  BRA `(.L_x_95) ;  /* 0xfffffffc00e87947 */ /* 0x000fea000383ffff */
.L_x_80:
[----:B------:R-:W-:-:S06]  /*5330*/  UISETP.GE.AND UP0, UPT, UR17, 0x4, UPT ;  /* 0x000000041100788c */ /* 0x000fcc000bf06270 */
[----:B------:R-:W-:-:S13]  /*5340*/  PLOP3.LUT P0, PT, PT, PT, UP0, 0x80, 0x8 ;  /* 0x000000000008781c */ /* 0x000fda0003f0f008 */
[----:B------:R-:W-:Y:S05]  /*5350*/  @!P0 EXIT ;  /* 0x000000000000894d */ /* 0x000fea0003800000 */
[----:B------:R-:W1:Y:S08]  /*5360*/  S2UR UR4, SR_CgaCtaId ;  /* 0x00000000000479c3 */ /* 0x000e700000008800 */
[----:B------:R-:W-:Y:S01]  /*5370*/  BAR.SYNC.DEFER_BLOCKING 0x6, 0xa0 ;  /* 0x0182800000007b1d */ /* 0x000fe20000010000 */
[C---:B------:R-:W-:Y:S01]  /*5380*/  IMAD.SHL.U32 R5, R94.reuse, 0x40, RZ ;  /* 0x000000405e057824 */ /* 0x040fe200078e00ff */
[C---:B------:R-:W-:Y:S01]  /*5390*/  R2P PR, R94.reuse, 0x6 ;  /* 0x000000065e007804 */ /* 0x040fe20000000000 */
[C---:B------:R-:W-:Y:S01]  /*53a0*/  IMAD.SHL.U32 R2, R94.reuse, 0x8, RZ ;  /* 0x000000085e027824 */ /* 0x040fe200078e00ff */
[----:B------:R-:W-:Y:S01]  /*53b0*/  CS2R R88, SRZ ;  /* 0x0000000000587805 */ /* 0x000fe2000001ff00 */
[----:B------:R-:W-:Y:S01]  /*53c0*/  IMAD.U32 R37, R94, 0x10000, RZ ;  /* 0x000100005e257824 */ /* 0x000fe200078e00ff */
[----:B------:R-:W-:-:S02]  /*53d0*/  UMOV UR44, 0x400 ;  /* 0x00000400002c7882 */ /* 0x000fc40000000000 */
[----:B------:R-:W2:Y:S01]  /*53e0*/  LDC.64 R78, c[0x0][0x8b0] ;  /* 0x00022c00ff4e7b82 */ /* 0x000ea20000000a00 */
[C---:B------:R-:W-:Y:S01]  /*53f0*/  LOP3.LUT R3, R5.reuse, 0x1c0, RZ, 0xc0, !PT ;  /* 0x000001c005037812 */ /* 0x040fe200078ec0ff */
[----:B------:R-:W-:Y:S01]  /*5400*/  IMAD.SHL.U32 R80, R94, 0x20, RZ ;  /* 0x000000205e507824 */ /* 0x000fe200078e00ff */
[----:B------:R-:W-:Y:S01]  /*5410*/  LOP3.LUT R5, R5, 0x200, RZ, 0xc0, !PT ;  /* 0x0000020005057812 */ /* 0x000fe200078ec0ff */
[----:B------:R-:W-:Y:S01]  /*5420*/  IMAD.MOV.U32 R92, RZ, RZ, 0x20 ;  /* 0x00000020ff5c7424 */ /* 0x000fe200078e00ff */
[----:B------:R-:W-:Y:S01]  /*5430*/  LOP3.LUT R2, R3, 0x38, R2, 0xf8, !PT ;  /* 0x0000003803027812 */ /* 0x000fe200078ef802 */
[----:B------:R-:W-:Y:S01]  /*5440*/  IMAD.MOV.U32 R91, RZ, RZ, 0x1 ;  /* 0x00000001ff5b7424 */ /* 0x000fe200078e00ff */
[----:B------:R-:W-:Y:S01]  /*5450*/  SHF.R.U32.HI R3, RZ, 0x1, R94 ;  /* 0x00000001ff037819 */ /* 0x000fe2000001165e */
[----:B------:R-:W3:Y:S01]  /*5460*/  LDC.64 R76, c[0x0][0x8a8] ;  /* 0x00022a00ff4c7b82 */ /* 0x000ee20000000a00 */
[----:B------:R-:W-:Y:S01]  /*5470*/  LOP3.LUT R37, R37, 0x600000, RZ, 0xc0, !PT ;  /* 0x0060000025257812 */ /* 0x000fe200078ec0ff */
[----:B------:R-:W-:Y:S01]  /*5480*/  IMAD.MOV.U32 R36, RZ, RZ, RZ ;  /* 0x000000ffff247224 */ /* 0x000fe200078e00ff */
[----:B------:R-:W-:Y:S01]  /*5490*/  LOP3.LUT R80, R5, 0xc00, R80, 0xf8, !PT ;  /* 0x00000c0005507812 */ /* 0x000fe200078ef850 */
[----:B------:R-:W-:Y:S01]  /*54a0*/  IMAD.MOV.U32 R90, RZ, RZ, RZ ;  /* 0x000000ffff5a7224 */ /* 0x000fe200078e00ff */
[----:B------:R-:W-:Y:S01]  /*54b0*/  LOP3.LUT R3, R2, 0x8, R3, 0x78, !PT ;  /* 0x0000000802037812 */ /* 0x000fe200078e7803 */
[----:B------:R-:W4:Y:S01]  /*54c0*/  LDCU UR59, c[0x0][0x370] ;  /* 0x00006e00ff3b77ac */ /* 0x000f220008000800 */
[----:B------:R-:W-:-:S02]  /*54d0*/  SEL R93, R92, 0xffffffe0, !P2 ;  /* 0xffffffe05c5d7807 */ /* 0x000fc40005000000 */
[----:B------:R-:W-:Y:S01]  /*54e0*/  LOP3.LUT R80, R80, R3, RZ, 0xfc, !PT ;  /* 0x0000000350507212 */ /* 0x000fe200078efcff */
[----:B-1----:R-:W-:Y:S01]  /*54f0*/  ULEA UR44, UR4, UR44, 0x18 ;  /* 0x0000002c042c7291 */ /* 0x002fe2000f8ec0ff */
[----:B------:R-:W-:Y:S01]  /*5500*/  LOP3.LUT R94, R94, 0x60, RZ, 0xc0, !PT ;  /* 0x000000605e5e7812 */ /* 0x000fe200078ec0ff */
[----:B------:R-:W1:Y:S01]  /*5510*/  LDCU UR43, c[0x0][0xb0c] ;  /* 0x00016180ff2b77ac */ /* 0x000e620008000800 */
[----:B------:R-:W-:Y:S01]  /*5520*/  SEL R92, R92, 0xffffffe0, !P1 ;  /* 0xffffffe05c5c7807 */ /* 0x000fe20004800000 */
[----:B------:R-:W-:Y:S01]  /*5530*/  UIADD3 UR4, UPT, UPT, UR44, 0x400, URZ ;  /* 0x000004002c047890 */ /* 0x000fe2000fffe0ff */
[----:B------:R-:W1:Y:S04]  /*5540*/  LDCU UR39, c[0x0][0xb30] ;  /* 0x00016600ff2777ac */ /* 0x000e680008000800 */
[----:B------:R-:W4:Y:S01]  /*5550*/  LDS R0, [UR44+0x190] ;  /* 0x0001902cff007984 */ /* 0x000f220008000800 */
[----:B------:R-:W-:Y:S01]  /*5560*/  IMAD.U32 R86, RZ, RZ, UR4 ;  /* 0x00000004ff567e24 */ /* 0x000fe2000f8e00ff */
[----:B------:R-:W1:Y:S01]  /*5570*/  LDCU.64 UR56, c[0x0][0x888] ;  /* 0x00011100ff3877ac */ /* 0x000e620008000a00 */
[----:B------:R-:W1:Y:S01]  /*5580*/  LDCU.64 UR40, c[0x0][0xb28] ;  /* 0x00016500ff2877ac */ /* 0x000e620008000a00 */
[----:B------:R-:W1:Y:S01]  /*5590*/  LDCU.64 UR62, c[0x0][0x890] ;  /* 0x00011200ff3e77ac */ /* 0x000e620008000a00 */
[----:B------:R-:W1:Y:S01]  /*55a0*/  LDCU.128 UR52, c[0x0][0xb10] ;  /* 0x00016200ff3477ac */ /* 0x000e620008000c00 */
[----:B------:R-:W1:Y:S01]  /*55b0*/  LDCU UR58, c[0x0][0x374] ;  /* 0x00006e80ff3a77ac */ /* 0x000e620008000800 */
[----:B------:R-:W-:Y:S01]  /*55c0*/  UMOV UR47, URZ ;  /* 0x000000ff002f7c82 */ /* 0x000fe20008000000 */
[----:B------:R-:W-:Y:S01]  /*55d0*/  UMOV UR46, URZ ;  /* 0x000000ff002e7c82 */ /* 0x000fe20008000000 */
[----:B-1234-:R-:W-:-:S07]  /*55e0*/  IMAD.IADD R37, R0, 0x1, R37 ;  /* 0x0000000100257824 */ /* 0x01efce00078e0225 */
.L_x_139:
[C---:B------:R-:W-:Y:S02]  /*55f0*/  LEA R3, R88.reuse, UR44, 0x3 ;  /* 0x0000002c58037c11 */ /* 0x040fe4000f8e18ff */
[----:B------:R-:W-:Y:S02]  /*5600*/  SHF.L.U32 R0, R89, 0x1f, RZ ;  /* 0x0000001f59007819 */ /* 0x000fe400000006ff */
[----:B------:R-:W-:Y:S02]  /*5610*/  LEA R5, R88, UR44, 0x4 ;  /* 0x0000002c58057c11 */ /* 0x000fe4000f8e20ff */
[----:B-1----:R-:W1:Y:S02]  /*5620*/  SYNCS.PHASECHK.TRANS64.TRYWAIT P0, [R3+URZ+0xe0], R0 ;  /* 0x0000e000030075a7 */ /* 0x002e6400080011ff */
[----:B-1----:R-:W-:Y:S05]  /*5630*/  @!P0 BRA `(.L_x_96) ;  /* 0x0000004c00a88947 */ /* 0x002fea0003800000 */
.L_x_197:
        /* <DEDUP_REMOVED lines=11> */
[----:B------:R-:W-:Y:S01]  /*56f0*/  PLOP3.LUT P0, PT, PT, PT, UP1, 0x80, 0x8 ;  /* 0x000000000008781c */ /* 0x000fe20003f0f018 */
[----:B------:R-:W-:Y:S11]  /*5700*/  UP2UR UR61, UPR, URZ, 0x2 ;  /* 0x00000002ff3d7883 */ /* 0x000ff60008000000 */
[----:B------:R-:W-:Y:S01]  /*5710*/  @!UPT UIADD3 URZ, UPT, UPT, URZ, URZ, URZ ;  /* 0x000000fffffff290 */ /* 0x000fe2000fffe0ff */
[----:B-1----:R-:W-:Y:S02]  /*5720*/  @P0 SHF.R.U32.HI R0, RZ, 0x10, R5 ;  /* 0x00000010ff000819 */ /* 0x002fe40000011605 */
        /* <DEDUP_REMOVED lines=12> */
[----:B------:R-:W2:Y:S01]  /*57f0*/  LDCU UR12, c[0x0][0xb20] ;  /* 0x00016400ff0c77ac */ /* 0x000ea20008000800 */
[----:B------:R-:W-:Y:S02]  /*5800*/  UIMAD.WIDE.U32 UR4, UR58, UR55, URZ ;  /* 0x000000373a0472a5 */ /* 0x000fe4000f8e00ff */
[----:B------:R-:W-:Y:S02]  /*5810*/  UIMAD.WIDE.U32 UR6, UR59, UR52, URZ ;  /* 0x000000343b0672a5 */ /* 0x000fe4000f8e00ff */
[----:B------:R-:W-:Y:S02]  /*5820*/  UISETP.NE.AND UP0, UPT, UR54, 0x1, UPT ;  /* 0x000000013600788c */ /* 0x000fe4000bf05270 */
[----:B------:R-:W-:Y:S02]  /*5830*/  UIMAD.WIDE.U32 UR8, UR37, UR55, URZ ;  /* 0x00000037250872a5 */ /* 0x000fe4000f8e00ff */
[----:B------:R-:W-:Y:S02]  /*5840*/  UIMAD.WIDE.U32 UR10, UR38, UR52, URZ ;  /* 0x00000034260a72a5 */ /* 0x000fe4000f8e00ff */
[----:B------:R-:W-:Y:S02]  /*5850*/  UISETP.NE.AND UP1, UPT, UR43, 0x1, UPT ;  /* 0x000000012b00788c */ /* 0x000fe4000bf25270 */
[----:B------:R-:W-:Y:S01]  /*5860*/  UISETP.NE.AND UP2, UPT, UR42, 0x1, UPT ;  /* 0x000000012a00788c */ /* 0x000fe2000bf45270 */
[----:B------:R-:W-:Y:S02]  /*5870*/  UMOV UR4, UR5 ;  /* 0x0000000500047c82 */ /* 0x000fe40008000000 */
[----:B--2---:R-:W-:Y:S03]  /*5880*/  USHF.R.U32.HI UR5, URZ, UR12, UR4 ;  /* 0x0000000cff057299 */ /* 0x004fe60008011604 */
[----:B------:R-:W-:Y:S02]  /*5890*/  UMOV UR4, UR7 ;  /* 0x0000000700047c82 */ /* 0x000fe40008000000 */
[----:B------:R-:W-:Y:S02]  /*58a0*/  USHF.R.U32.HI UR7, URZ, UR53, UR4 ;  /* 0x00000035ff077299 */ /* 0x000fe40008011604 */
[----:B------:R-:W-:Y:S02]  /*58b0*/  USEL UR4, UR58, UR5, !UP0 ;  /* 0x000000053a047287 */ /* 0x000fe4000c000000 */
[----:B------:R-:W-:Y:S01]  /*58c0*/  USEL UR7, UR59, UR7, !UP1 ;  /* 0x000000073b077287 */ /* 0x000fe2000c800000 */
[----:B------:R-:W-:Y:S01]  /*58d0*/  UMOV UR5, UR9 ;  /* 0x0000000900057c82 */ /* 0x000fe20008000000 */
[----:B------:R-:W-:Y:S02]  /*58e0*/  UIMAD.WIDE.U32 UR8, UR4, UR40, URZ ;  /* 0x00000028040872a5 */ /* 0x000fe4000f8e00ff */
[----:B------:R-:W-:Y:S03]  /*58f0*/  USHF.R.U32.HI UR6, URZ, UR12, UR5 ;  /* 0x0000000cff067299 */ /* 0x000fe60008011605 */
[----:B------:R-:W-:Y:S01]  /*5900*/  UMOV UR5, UR11 ;  /* 0x0000000b00057c82 */ /* 0x000fe20008000000 */
[----:B------:R-:W-:Y:S02]  /*5910*/  UIMAD.WIDE.U32 UR10, UR7, UR40, URZ ;  /* 0x00000028070a72a5 */ /* 0x000fe4000f8e00ff */
[----:B------:R-:W-:Y:S02]  /*5920*/  USHF.R.U32.HI UR12, URZ, UR53, UR5 ;  /* 0x00000035ff0c7299 */ /* 0x000fe40008011605 */
[----:B------:R-:W-:Y:S01]  /*5930*/  USEL UR6, UR37, UR6, !UP0 ;  /* 0x0000000625067287 */ /* 0x000fe2000c000000 */
[----:B------:R-:W-:Y:S02]  /*5940*/  UMOV UR5, UR9 ;  /* 0x0000000900057c82 */ /* 0x000fe40008000000 */
[----:B------:R-:W-:Y:S01]  /*5950*/  UMOV UR10, UR11 ;  /* 0x0000000b000a7c82 */ /* 0x000fe20008000000 */
[----:B------:R-:W-:Y:S02]  /*5960*/  @UP2 USHF.R.U32.HI UR4, URZ, UR41, UR5 ;  /* 0x00000029ff042299 */ /* 0x000fe40008011605 */
[----:B------:R-:W-:Y:S02]  /*5970*/  @UP2 USHF.R.U32.HI UR7, URZ, UR41, UR10 ;  /* 0x00000029ff072299 */ /* 0x000fe4000801160a */
[----:B------:R-:W-:Y:S02]  /*5980*/  UIMAD UR4, UR42, UR4, URZ ;  /* 0x000000042a0472a4 */ /* 0x000fe4000f8e02ff */
        /* <DEDUP_REMOVED lines=8> */
[----:B------:R-:W-:Y:S02]  /*5a10*/  USEL UR11, UR6, UR4, !UP2 ;  /* 0x00000004060b7287 */ /* 0x000fe4000d000000 */
[----:B------:R-:W-:Y:S02]  /*5a20*/  UIADD3 UR8, UPT, UPT, -UR5, URZ, URZ ;  /* 0x000000ff05087290 */ /* 0x000fe4000fffe1ff */
[----:B------:R-:W-:Y:S01]  /*5a30*/  UIADD3 UR10, UPT, UPT, -UR11, URZ, URZ ;  /* 0x000000ff0b0a7290 */ /* 0x000fe2000fffe1ff */
[----:B------:R-:W-:Y:S01]  /*5a40*/  @!UP0 UMOV UR4, UR9 ;  /* 0x0000000900048c82 */ /* 0x000fe20008000000 */
[----:B------:R-:W-:Y:S02]  /*5a50*/  UIADD3 UR9, UPT, UPT, -UR6, URZ, URZ ;  /* 0x000000ff06097290 */ /* 0x000fe4000fffe1ff */
[----:B------:R-:W-:Y:S02]  /*5a60*/  @!UP0 USHF.R.U32.HI UR4, URZ, UR41, UR4 ;  /* 0x00000029ff048299 */ /* 0x000fe40008011604 */
[----:B------:R-:W-:Y:S02]  /*5a70*/  UIMAD UR10, UR42, UR10, UR6 ;  /* 0x0000000a2a0a72a4 */ /* 0x000fe4000f8e0206 */
[----:B------:R-:W-:Y:S04]  /*5a80*/  @!UP0 USEL UR4, UR5, UR4, !UP2 ;  /* 0x0000000405048287 */ /* 0x000fe8000d000000 */
[----:B------:R-:W-:Y:S02]  /*5a90*/  @!UP0 UIMAD UR10, UR7, UR10, UR4 ;  /* 0x0000000a070a82a4 */ /* 0x000fe4000f8e0204 */
[----:B------:R-:W-:Y:S02]  /*5aa0*/  @!UP0 UIADD3 UR11, UPT, UPT, UR11, -UR4, URZ ;  /* 0x800000040b0b8290 */ /* 0x000fe4000fffe0ff */
[----:B------:R-:W-:Y:S02]  /*5ab0*/  UIMAD UR7, UR43, UR8, UR38 ;  /* 0x000000082b0772a4 */ /* 0x000fe4000f8e0226 */
[----:B------:R-:W-:Y:S02]  /*5ac0*/  @!UP0 UIMAD UR6, UR11, UR42, UR5 ;  /* 0x0000002a0b0682a4 */ /* 0x000fe4000f8e0205 */
[----:B------:R-:W-:Y:S01]  /*5ad0*/  UIMAD UR4, UR54, UR9, UR37 ;  /* 0x00000009360472a4 */ /* 0x000fe2000f8e0225 */
[----:B------:R-:W-:Y:S02]  /*5ae0*/  @!UP0 UMOV UR5, UR10 ;  /* 0x0000000a00058c82 */ /* 0x000fe40008000000 */
[----:B------:R-:W-:Y:S02]  /*5af0*/  UIMAD UR38, UR5, UR43, UR7 ;  /* 0x0000002b052672a4 */ /* 0x000fe4000f8e0207 */
[----:B------:R-:W-:Y:S11]  /*5b00*/  UIMAD UR37, UR6, UR54, UR4 ;  /* 0x00000036062572a4 */ /* 0x000ff6000f8e0204 */
[----:B------:R-:W-:Y:S01]  /*5b10*/  @!UPT UIADD3 URZ, UPT, UPT, URZ, URZ, URZ ;  /* 0x000000fffffff290 */ /* 0x000fe2000fffe0ff */
.L_x_97:
[----:B------:R-:W-:Y:S01]  /*5b20*/  UISETP.NE.AND UP0, UPT, UR39, 0x1, UPT ;  /* 0x000000012700788c */ /* 0x000fe2000bf05270 */
[----:B------:R-:W-:Y:S01]  /*5b30*/  LOP3.LUT P0, RZ, R86, 0x3f0, RZ, 0xc0, !PT ;  /* 0x000003f056ff7812 */ /* 0x000fe2000780c0ff */
[----:B------:R-:W-:Y:S01]  /*5b40*/  USHF.L.U32 UR50, UR16, 0x6, URZ ;  /* 0x0000000610327899 */ /* 0x000fe200080006ff */
[----:B------:R-:W-:Y:S01]  /*5b50*/  BSSY.RECONVERGENT B6, `(.L_x_98) ;  /* 0x0000034000067945 */ /* 0x000fe20003800200 */
[----:B------:R-:W-:Y:S01]  /*5b60*/  USHF.L.U32 UR49, UR20, 0x8, URZ ;  /* 0x0000000814317899 */ /* 0x000fe200080006ff */
[----:B------:R-:W-:Y:S06]  /*5b70*/  IADD3 R88, PT, PT, R88, 0x1, RZ ;  /* 0x0000000158587810 */ /* 0x000fec0007ffe0ff */
[----:B------:R-:W2:Y:S01]  /*5b80*/  @!UP0 LDCU.128 UR12, c[0x0][0xb10] ;  /* 0x00016200ff0c87ac */ /* 0x000ea20008000c00 */
[----:B------:R-:W3:Y:S01]  /*5b90*/  @!UP0 LDCU UR5, c[0x0][0xb0c] ;  /* 0x00016180ff0587ac */ /* 0x000ee20008000800 */
[----:B------:R-:W4:Y:S01]  /*5ba0*/  @!UP0 LDCU UR10, c[0x0][0xb20] ;  /* 0x00016400ff0a87ac */ /* 0x000f220008000800 */
[----:B--2---:R-:W-:Y:S02]  /*5bb0*/  UIMAD.WIDE.U32 UR8, UR38, UR12, URZ ;  /* 0x0000000c260872a5 */ /* 0x004fe4000f8e00ff */
[----:B------:R-:W-:Y:S02]  /*5bc0*/  UIMAD.WIDE.U32 UR6, UR37, UR15, URZ ;  /* 0x0000000f250672a5 */ /* 0x000fe4000f8e00ff */
[----:B------:R-:W-:Y:S03]  /*5bd0*/  @!UP0 UISETP.NE.AND UP1, UPT, UR14, 0x1, UPT ;  /* 0x000000010e00888c */ /* 0x000fe6000bf25270 */
[----:B------:R-:W-:Y:S01]  /*5be0*/  @!UP0 UMOV UR4, UR9 ;  /* 0x0000000900048c82 */ /* 0x000fe20008000000 */
[----:B---3--:R-:W-:Y:S02]  /*5bf0*/  @!UP0 UISETP.NE.AND UP2, UPT, UR5, 0x1, UPT ;  /* 0x000000010500888c */ /* 0x008fe4000bf45270 */
[----:B------:R-:W-:Y:S01]  /*5c00*/  @!UP0 USHF.R.U32.HI UR4, URZ, UR13, UR4 ;  /* 0x0000000dff048299 */ /* 0x000fe20008011604 */
[----:B------:R-:W-:Y:S02]  /*5c10*/  @!UP0 UMOV UR6, UR7 ;  /* 0x0000000700068c82 */ /* 0x000fe40008000000 */
[----:B----4-:R-:W-:Y:S02]  /*5c20*/  @!UP0 USHF.R.U32.HI UR6, URZ, UR10, UR6 ;  /* 0x0000000aff068299 */ /* 0x010fe40008011606 */
[----:B------:R-:W-:Y:S02]  /*5c30*/  @!UP0 USEL UR7, UR38, UR4, !UP2 ;  /* 0x0000000426078287 */ /* 0x000fe4000d000000 */
[----:B------:R-:W-:Y:S04]  /*5c40*/  @!UP0 USEL UR6, UR37, UR6, !UP1 ;  /* 0x0000000625068287 */ /* 0x000fe8000c800000 */
[----:B------:R-:W-:Y:S02]  /*5c50*/  @!UP0 UIADD3 UR4, UPT, UPT, -UR7, UR6, URZ ;  /* 0x0000000607048290 */ /* 0x000fe4000fffe1ff */
[----:B------:R-:W-:Y:S02]  /*5c60*/  @!UP0 UIADD3 UR6, UPT, UPT, UR7, -UR6, URZ ;  /* 0x8000000607068290 */ /* 0x000fe4000fffe0ff */
[----:B------:R-:W-:Y:S02]  /*5c70*/  @!UP0 UIMAD UR38, UR4, UR5, UR38 ;  /* 0x00000005042682a4 */ /* 0x000fe4000f8e0226 */
[----:B------:R-:W-:Y:S01]  /*5c80*/  @!UP0 UIMAD UR37, UR6, UR14, UR37 ;  /* 0x0000000e062582a4 */ /* 0x000fe2000f8e0225 */
[----:B------:R-:W-:Y:S11]  /*5c90*/  @!P0 BRA `(.L_x_99) ;  /* 0x00000000007c8947 */ /* 0x000ff60003800000 */
[----:B------:R-:W2:Y:S01]  /*5ca0*/  LDCU.64 UR8, c[0x4][0x80] ;  /* 0x01001000ff0877ac */ /* 0x000ea20008000a00 */
[----:B------:R-:W-:Y:S01]  /*5cb0*/  MOV R2, 0x0 ;  /* 0x0000000000027802 */ /* 0x000fe20000000f00 */
[----:B------:R-:W-:Y:S02]  /*5cc0*/  HFMA2 R12, -RZ, RZ, 0, 5.9604644775390625e-08 ;  /* 0x00000001ff0c7431 */ /* 0x000fe400000001ff */
[----:B------:R-:W-:Y:S01]  /*5cd0*/  IMAD.MOV.U32 R8, RZ, RZ, 0x70 ;  /* 0x00000070ff087424 */ /* 0x000fe200078e00ff */
[----:B------:R3:W4:Y:S01]  /*5ce0*/  LDC.64 R14, c[0x4][R2] ;  /* 0x01000000020e7b82 */ /* 0x0007220000000a00 */
[----:B------:R-:W1:Y:S01]  /*5cf0*/  LDCU.64 UR6, c[0x4][0x88] ;  /* 0x01001100ff0677ac */ /* 0x000e620008000a00 */
[----:B------:R-:W-:Y:S01]  /*5d00*/  IMAD.MOV.U32 R13, RZ, RZ, RZ ;  /* 0x000000ffff0d7224 */ /* 0x000fe200078e00ff */
[----:B------:R-:W1:Y:S01]  /*5d10*/  LDCU.64 UR4, c[0x4][0x8] ;  /* 0x01000100ff0477ac */ /* 0x000e620008000a00 */
[----:B--2---:R-:W-:Y:S01]  /*5d20*/  MOV R5, UR9 ;  /* 0x0000000900057c02 */ /* 0x004fe20008000f00 */
[----:B------:R-:W-:Y:S01]  /*5d30*/  IMAD.U32 R4, RZ, RZ, UR8 ;  /* 0x00000008ff047e24 */ /* 0x000fe2000f8e00ff */
[----:B-1----:R-:W-:Y:S01]  /*5d40*/  MOV R7, UR7 ;  /* 0x0000000700077c02 */ /* 0x002fe20008000f00 */
[----:B------:R-:W-:Y:S01]  /*5d50*/  IMAD.U32 R6, RZ, RZ, UR6 ;  /* 0x00000006ff067e24 */ /* 0x000fe2000f8e00ff */
[----:B------:R-:W-:Y:S01]  /*5d60*/  MOV R11, UR5 ;  /* 0x00000005000b7c02 */ /* 0x000fe20008000f00 */
[----:B------:R-:W-:Y:S02]  /*5d70*/  IMAD.U32 R10, RZ, RZ, UR4 ;  /* 0x00000004ff0a7e24 */ /* 0x000fe4000f8e00ff */
[----:B------:R-:W-:Y:S07]  /*5d80*/  LEPC R20, `(.L_x_100) ;  /* 0x000000001014794e */ /* 0x000fee0000000000 */
[----:B---345:R-:W-:Y:S05]  /*5d90*/  CALL.ABS.NOINC R14 ;  /* 0x000000000e007343 */ /* 0x038fea0003c00000 */
.L_x_100:
[----:B------:R-:W1:Y:S01]  /*5da0*/  LDCU.64 UR8, c[0x4][0x80] ;  /* 0x01001000ff0877ac */ /* 0x000e620008000a00 */
[----:B------:R-:W2:Y:S01]  /*5db0*/  LDC.64 R2, c[0x4][R2] ;  /* 0x0100000002027b82 */ /* 0x000ea20000000a00 */
[----:B------:R-:W-:Y:S02]  /*5dc0*/  HFMA2 R12, -RZ, RZ, 0, 5.9604644775390625e-08 ;  /* 0x00000001ff0c7431 */ /* 0x000fe400000001ff */
[----:B------:R-:W-:Y:S02]  /*5dd0*/  IMAD.MOV.U32 R8, RZ, RZ, 0x70 ;  /* 0x00000070ff087424 */ /* 0x000fe400078e00ff */
[----:B------:R-:W-:Y:S01]  /*5de0*/  IMAD.MOV.U32 R13, RZ, RZ, RZ ;  /* 0x000000ffff0d7224 */ /* 0x000fe200078e00ff */
[----:B------:R-:W3:Y:S01]  /*5df0*/  LDCU.64 UR6, c[0x4][0x88] ;  /* 0x01001100ff0677ac */ /* 0x000ee20008000a00 */
[----:B------:R-:W4:Y:S01]  /*5e00*/  LDCU.64 UR4, c[0x4][0x8] ;  /* 0x01000100ff0477ac */ /* 0x000f220008000a00 */
[----:B-1----:R-:W-:Y:S02]  /*5e10*/  MOV R4, UR8 ;  /* 0x0000000800047c02 */ /* 0x002fe40008000f00 */
[----:B------:R-:W-:Y:S02]  /*5e20*/  MOV R5, UR9 ;  /* 0x0000000900057c02 */ /* 0x000fe40008000f00 */
[----:B---3--:R-:W-:Y:S01]  /*5e30*/  MOV R7, UR7 ;  /* 0x0000000700077c02 */ /* 0x008fe20008000f00 */
[----:B------:R-:W-:Y:S01]  /*5e40*/  IMAD.U32 R6, RZ, RZ, UR6 ;  /* 0x00000006ff067e24 */ /* 0x000fe2000f8e00ff */
[----:B----4-:R-:W-:Y:S01]  /*5e50*/  MOV R11, UR5 ;  /* 0x00000005000b7c02 */ /* 0x010fe20008000f00 */
[----:B------:R-:W-:Y:S02]  /*5e60*/  IMAD.U32 R10, RZ, RZ, UR4 ;  /* 0x00000004ff0a7e24 */ /* 0x000fe4000f8e00ff */
[----:B------:R-:W-:Y:S07]  /*5e70*/  LEPC R20, `(.L_x_99) ;  /* 0x000000001014794e */ /* 0x000fee0000000000 */
[----:B--2---:R-:W-:Y:S05]  /*5e80*/  CALL.ABS.NOINC R2 ;  /* 0x0000000002007343 */ /* 0x004fea0003c00000 */
.L_x_99:
[----:B------:R-:W-:Y:S05]  /*5e90*/  BSYNC.RECONVERGENT B6 ;  /* 0x0000000000067941 */ /* 0x000fea0003800200 */
.L_x_98:
[----:B------:R-:W-:Y:S01]  /*5ea0*/  R2UR UR4, R85 ;  /* 0x00000000550472ca */ /* 0x000fe200000e0000 */
[----:B------:R-:W-:Y:S01]  /*5eb0*/  UISETP.NE.U32.AND UP0, UPT, UR62, URZ, UPT ;  /* 0x000000ff3e00728c */ /* 0x000fe2000bf05070 */
[----:B------:R-:W-:Y:S02]  /*5ec0*/  ISETP.NE.U32.AND P4, PT, R78, RZ, PT ;  /* 0x000000ff4e00720c */ /* 0x000fe40003f85070 */
[----:B------:R-:W-:Y:S01]  /*5ed0*/  ISETP.NE.U32.AND P2, PT, RZ, UR56, PT ;  /* 0x00000038ff007c0c */ /* 0x000fe2000bf45070 */
[----:B------:R-:W-:Y:S01]  /*5ee0*/  UISETP.NE.AND.EX UP1, UPT, UR63, URZ, UPT, UP0 ;  /* 0x000000ff3f00728c */ /* 0x000fe2000bf25300 */
[----:B------:R-:W-:Y:S01]  /*5ef0*/  ISETP.NE.AND.EX P4, PT, R79, RZ, PT, P4 ;  /* 0x000000ff4f00720c */ /* 0x000fe20003f85340 */
[----:B------:R-:W-:Y:S01]  /*5f00*/  UPLOP3.LUT UP0, UPT, UPT, UPT, UPT, 0x40, 0x4 ;  /* 0x000000000004789c */ /* 0x000fe20003f0e870 */
[----:B------:R-:W-:Y:S05]  /*5f10*/  ISETP.NE.AND.EX P2, PT, RZ, UR57, PT, P2 ;  /* 0x00000039ff007c0c */ /* 0x000fea000bf45320 */
[----:B------:R-:W-:Y:S06]  /*5f20*/  UISETP.NE.AND UP2, UPT, UR4, URZ, UPT ;  /* 0x000000ff0400728c */ /* 0x000fec000bf45270 */
[----:B------:R-:W-:Y:S05]  /*5f30*/  PLOP3.LUT P1, PT, PT, PT, UP2, 0x80, 0x8 ;  /* 0x000000000008781c */ /* 0x000fea0003f2f028 */
[----:B------:R-:W-:Y:S06]  /*5f40*/  @UP2 UPLOP3.LUT UP0, UPT, UPT, UPT, UP1, 0x80, 0x8 ;  /* 0x000000000008289c */ /* 0x000fec0003f0f010 */
[----:B------:R-:W-:Y:S01]  /*5f50*/  PLOP3.LUT P0, PT, PT, PT, UP0, 0x80, 0x8 ;  /* 0x000000000008781c */ /* 0x000fe20003f0f008 */
[----:B------:R-:W-:Y:S01]  /*5f60*/  @!UPT UIADD3 URZ, UPT, UPT, URZ, URZ, URZ ;  /* 0x000000fffffff290 */ /* 0x000fe2000fffe0ff */
[----:B------:R-:W-:Y:S11]  /*5f70*/  BRA.U !UP1, `(.L_x_101) ;  /* 0x00000001093c7547 */ /* 0x000ff6000b800000 */
[----:B------:R-:W-:Y:S01]  /*5f80*/  UISETP.NE.U32.AND UP0, UPT, UR56, URZ, UPT ;  /* 0x000000ff3800728c */ /* 0x000fe2000bf05070 */
[----:B-1----:R-:W-:Y:S01]  /*5f90*/  HFMA2 R0, -RZ, RZ, 0, 5.9604644775390625e-08 ;  /* 0x00000001ff007431 */ /* 0x002fe200000001ff */
[----:B------:R-:W1:Y:S01]  /*5fa0*/  LDCU.64 UR8, c[0x0][0x358] ;  /* 0x00006b00ff0877ac */ /* 0x000e620008000a00 */
[----:B------:R-:W-:Y:S01]  /*5fb0*/  IMAD.MOV.U32 R81, RZ, RZ, 0x1 ;  /* 0x00000001ff517424 */ /* 0x000fe200078e00ff */
[----:B------:R-:W-:Y:S06]  /*5fc0*/  UISETP.NE.AND.EX UP0, UPT, UR57, URZ, UPT, UP0 ;  /* 0x000000ff3900728c */ /* 0x000fec000bf05300 */
[----:B------:R-:W-:Y:S05]  /*5fd0*/  PLOP3.LUT P3, PT, PT, PT, UP0, 0x80, 0x8 ;  /* 0x000000000008781c */ /* 0x000fea0003f6f008 */
[----:B------:R-:W2:Y:S01]  /*5fe0*/  @UP0 LDCU.64 UR4, c[0x0][0x888] ;  /* 0x00011100ff0407ac */ /* 0x000ea20008000a00 */
[----:B------:R-:W-:Y:S07]  /*5ff0*/  @UP0 UIMAD UR6, UR36, UR62, URZ ;  /* 0x0000003e240602a4 */ /* 0x000fee000f8e02ff */
[----:B------:R-:W-:Y:S01]  /*6000*/  @!P3 PRMT R81, R0, 0x7610, R81 ;  /* 0x000076100051b816 */ /* 0x000fe20000000051 */
[----:B--2---:R-:W-:Y:S06]  /*6010*/  @UP0 UIMAD.WIDE UR4, UR6, 0x4, UR4 ;  /* 0x00000004060408a5 */ /* 0x004fec000f8e0204 */
[----:B------:R-:W-:Y:S01]  /*6020*/  IMAD.U32 R2, RZ, RZ, UR4 ;  /* 0x00000004ff027e24 */ /* 0x000fe2000f8e00ff */
[----:B------:R-:W-:Y:S04]  /*6030*/  MOV R3, UR5 ;  /* 0x0000000500037c02 */ /* 0x000fe80008000f00 */
[----:B------:R-:W2:Y:S01]  /*6040*/  @!UP0 LDCU UR4, c[0x0][0x880] ;  /* 0x00011000ff0487ac */ /* 0x000ea20008000800 */
[----:B-1---5:R3:W5:Y:S02]  /*6050*/  @P3 LDG.E R41, desc[UR8][R2.64] ;  /* 0x0000000802293981 */ /* 0x022764000c1e1900 */
[----:B--23--:R-:W-:Y:S02]  /*6060*/  @!P3 IMAD.U32 R41, RZ, RZ, UR4 ;  /* 0x00000004ff29be24 */ /* 0x00cfe4000f8e00ff */
.L_x_101:
[----:B------:R-:W-:Y:S05]  /*6070*/  @!P4 BRA `(.L_x_102) ;  /* 0x000000000024c947 */ /* 0x000fea0003800000 */
[----:B------:R-:W-:Y:S01]  /*6080*/  ISETP.NE.U32.AND P3, PT, R76, RZ, PT ;  /* 0x000000ff4c00720c */ /* 0x000fe20003f65070 */
[----:B------:R-:W2:Y:S03]  /*6090*/  LDCU.64 UR4, c[0x0][0x358] ;  /* 0x00006b00ff0477ac */ /* 0x000ea60008000a00 */
[----:B------:R-:W-:Y:S11]  /*60a0*/  ISETP.NE.AND.EX P3, PT, R77, RZ, PT, P3 ;  /* 0x000000ff4d00720c */ /* 0x000ff60003f65330 */
[----:B------:R-:W-:Y:S02]  /*60b0*/  @!UPT UIADD3 URZ, UPT, UPT, URZ, URZ, URZ ;  /* 0x000000fffffff290 */ /* 0x000fe4000fffe0ff */
[----:B------:R-:W3:Y:S01]  /*60c0*/  @P3 LDC.64 R2, c[0x0][0x8a8] ;  /* 0x00022a00ff023b82 */ /* 0x000ee20000000a00 */
[----:B-1----:R-:W-:Y:S04]  /*60d0*/  @P3 IMAD R0, R78, UR36, RZ ;  /* 0x000000244e003c24 */ /* 0x002fe8000f8e02ff */
[----:B---3--:R-:W-:Y:S05]  /*60e0*/  @P3 IMAD.WIDE R2, R0, 0x4, R2 ;  /* 0x0000000400023825 */ /* 0x008fea00078e0202 */
[----:B--2--5:R2:W5:Y:S02]  /*60f0*/  @P3 LDG.E R38, desc[UR4][R2.64] ;  /* 0x0000000402263981 */ /* 0x024564000c1e1900 */
[----:B--2---:R-:W3:Y:S02]  /*6100*/  @!P3 LDC R38, c[0x0][0x8a0] ;  /* 0x00022800ff26bb82 */ /* 0x004ee40000000800 */
.L_x_102:
[----:B-----5:R-:W-:Y:S01]  /*6110*/  FSETP.NEU.AND P3, PT, R41, RZ, PT ;  /* 0x000000ff2900720b */ /* 0x020fe20003f6d000 */
[----:B------:R-:W-:Y:S01]  /*6120*/  IMAD.SHL.U32 R47, R80, 0x2, RZ ;  /* 0x00000002502f7824 */ /* 0x000fe200078e00ff */
[----:B------:R-:W-:Y:S01]  /*6130*/  SEL R5, RZ, 0xffffffff, P2 ;  /* 0xffffffffff057807 */ /* 0x000fe20001000000 */
[----:B------:R-:W-:Y:S01]  /*6140*/  BSSY B1, `(.L_x_103) ;  /* 0x0000044000017945 */ /* 0x000fe20003800000 */
[----:B------:R-:W-:Y:S01]  /*6150*/  @P1 LOP3.LUT P2, RZ, R81, 0xff, RZ, 0xc0, !PT ;  /* 0x000000ff51ff1812 */ /* 0x000fe2000784c0ff */
[----:B------:R-:W-:Y:S01]  /*6160*/  VIADD R97, R47, UR44 ;  /* 0x0000002c2f617c36 */ /* 0x000fe20008000000 */
[----:B------:R-:W-:Y:S01]  /*6170*/  @P1 SEL R2, RZ, 0xffffffff, P3 ;  /* 0xffffffffff021807 */ /* 0x000fe20001800000 */
[----:B------:R-:W-:Y:S01]  /*6180*/  IMAD.MOV.U32 R60, RZ, RZ, 0x1 ;  /* 0x00000001ff3c7424 */ /* 0x000fe200078e00ff */
[----:B------:R-:W-:Y:S01]  /*6190*/  LOP3.LUT R91, R91, 0x1, RZ, 0x3c, !PT ;  /* 0x000000015b5b7812 */ /* 0x000fe200078e3cff */
[----:B------:R-:W-:Y:S01]  /*61a0*/  IMAD.MOV.U32 R46, RZ, RZ, RZ ;  /* 0x000000ffff2e7224 */ /* 0x000fe200078e00ff */
[----:B------:R-:W-:Y:S02]  /*61b0*/  @P0 SEL R2, R5, R2, !P2 ;  /* 0x0000000205020207 */ /* 0x000fe40005000000 */
[----:B------:R-:W-:Y:S02]  /*61c0*/  CS2R R74, SRZ ;  /* 0x00000000004a7805 */ /* 0x000fe4000001ff00 */
[----:B------:R-:W-:Y:S02]  /*61d0*/  LEA R98, R36, UR44, 0x3 ;  /* 0x0000002c24627c11 */ /* 0x000fe4000f8e18ff */
[----:B------:R-:W-:Y:S02]  /*61e0*/  CS2R R72, SRZ ;  /* 0x0000000000487805 */ /* 0x000fe4000001ff00 */
[----:B------:R-:W-:Y:S02]  /*61f0*/  @P1 LOP3.LUT R2, R2, 0x1, RZ, 0xc0, !PT ;  /* 0x0000000102021812 */ /* 0x000fe400078ec0ff */
[----:B------:R-:W-:Y:S02]  /*6200*/  CS2R R66, SRZ ;  /* 0x0000000000427805 */ /* 0x000fe4000001ff00 */
[----:B------:R-:W-:Y:S02]  /*6210*/  SHF.L.U32 R3, R90, 0x1f, RZ ;  /* 0x0000001f5a037819 */ /* 0x000fe400000006ff */
[----:B------:R-:W-:Y:S02]  /*6220*/  CS2R R64, SRZ ;  /* 0x0000000000407805 */ /* 0x000fe4000001ff00 */
[----:B------:R-:W-:Y:S02]  /*6230*/  ISETP.NE.U32.OR P6, PT, R2, 0x1, !P1 ;  /* 0x000000010200780c */ /* 0x000fe40004fc5470 */
[----:B------:R-:W-:Y:S02]  /*6240*/  CS2R R58, SRZ ;  /* 0x00000000003a7805 */ /* 0x000fe4000001ff00 */
[----:B------:R-:W-:Y:S02]  /*6250*/  PLOP3.LUT P2, PT, PT, PT, UP1, 0x80, 0x8 ;  /* 0x000000000008781c */ /* 0x000fe40003f4f018 */
[----:B------:R-:W-:Y:S02]  /*6260*/  CS2R R56, SRZ ;  /* 0x0000000000387805 */ /* 0x000fe4000001ff00 */
[----:B------:R-:W-:Y:S02]  /*6270*/  LEA.HI R39, R36, R36, RZ, 0x1 ;  /* 0x0000002424277211 */ /* 0x000fe400078f08ff */
[----:B------:R-:W-:Y:S02]  /*6280*/  CS2R R50, SRZ ;  /* 0x0000000000327805 */ /* 0x000fe4000001ff00 */
[----:B------:R-:W-:Y:S02]  /*6290*/  LOP3.LUT P4, R87, R81, 0xff, RZ, 0xc0, !PT ;  /* 0x000000ff51577812 */ /* 0x000fe4000788c0ff */
[----:B------:R-:W-:Y:S02]  /*62a0*/  CS2R R48, SRZ ;  /* 0x0000000000307805 */ /* 0x000fe4000001ff00 */
[----:B------:R-:W-:Y:S01]  /*62b0*/  SEL R2, RZ, 0xffffffff, P3 ;  /* 0xffffffffff027807 */ /* 0x000fe20001800000 */
[C---:B-1----:R-:W-:Y:S01]  /*62c0*/  IMAD.SHL.U32 R0, R39.reuse, 0x80, RZ ;  /* 0x0000008027007824 */ /* 0x042fe200078e00ff */
[----:B------:R-:W-:Y:S01]  /*62d0*/  LOP3.LUT R39, R39, 0xffe, RZ, 0xc0, !PT ;  /* 0x00000ffe27277812 */ /* 0x000fe200078ec0ff */
[----:B------:R-:W-:Y:S01]  /*62e0*/  VIADD R99, R97, 0x400 ;  /* 0x0000040061637836 */ /* 0x000fe20000000000 */
[----:B------:R-:W-:Y:S01]  /*62f0*/  P2R R95, PR, RZ, 0x40 ;  /* 0x00000040ff5f7803 */ /* 0x000fe20000000000 */
[----:B------:R-:W-:Y:S01]  /*6300*/  IMAD.IADD R96, R92, 0x1, R97 ;  /* 0x000000015c607824 */ /* 0x000fe200078e0261 */
[----:B------:R-:W-:Y:S01]  /*6310*/  @P6 SHF.L.U32 R4, R91, 0x1f, RZ ;  /* 0x0000001f5b046819 */ /* 0x000fe200000006ff */
[----:B------:R-:W-:Y:S01]  /*6320*/  IMAD.IADD R39, R36, 0x1, -R39 ;  /* 0x0000000124277824 */ /* 0x000fe200078e0a27 */
[----:B------:R-:W-:Y:S02]  /*6330*/  @P2 SEL R2, R5, R2, !P4 ;  /* 0x0000000205022207 */ /* 0x000fe40006000000 */
[----:B------:R-:W1:Y:S01]  /*6340*/  @P6 SYNCS.PHASECHK.TRANS64.TRYWAIT P1, [UR44+0x90], R4 ;  /* 0x00009004ff0065a7 */ /* 0x000e62000802112c */
[----:B------:R-:W-:Y:S02]  /*6350*/  LOP3.LUT R0, R0, 0xffffff00, RZ, 0xc0, !PT ;  /* 0xffffff0000007812 */ /* 0x000fe400078ec0ff */
[----:B------:R-:W-:Y:S03]  /*6360*/  LOP3.LUT R2, R2, 0x1, RZ, 0xc0, !PT ;  /* 0x0000000102027812 */ /* 0x000fe600078ec0ff */
[----:B------:R-:W-:Y:S01]  /*6370*/  IMAD.IADD R0, R37, 0x1, R0 ;  /* 0x0000000125007824 */ /* 0x000fe200078e0200 */
[----:B------:R-:W-:Y:S03]  /*6380*/  ISETP.NE.U32.AND P5, PT, R2, 0x1, PT ;  /* 0x000000010200780c */ /* 0x000fe60003fa5070 */
[----:B------:R-:W-:Y:S01]  /*6390*/  IMAD R39, R39, 0x100000, R0 ;  /* 0x0010000027277824 */ /* 0x000fe200078e0200 */
[----:B------:R-:W-:Y:S01]  /*63a0*/  P2R R61, PR, RZ, 0x20 ;  /* 0x00000020ff3d7803 */ /* 0x000fe20000000000 */
[----:B------:R2:W4:Y:S01]  /*63b0*/  SYNCS.PHASECHK.TRANS64.TRYWAIT P0, [R98+URZ+0x100], R3 ;  /* 0x00010003620075a7 */ /* 0x00052200080011ff */
[----:B-1----:R-:W-:Y:S01]  /*63c0*/  @P6 SEL R60, RZ, 0x1, !P1 ;  /* 0x00000001ff3c6807 */ /* 0x002fe20004800000 */
[----:B--2---:R-:W-:Y:S06]  /*63d0*/  @!P6 BRA `(.L_x_104) ;  /* 0x000000000068e947 */ /* 0x004fec0003800000 */
[C---:B------:R-:W-:Y:S01]  /*63e0*/  @P5 IMAD R5, R93.reuse, 0x2, R99 ;  /* 0x000000025d055824 */ /* 0x040fe200078e0263 */
[----:B------:R-:W-:Y:S01]  /*63f0*/  ISETP.NE.AND P1, PT, R60, RZ, PT ;  /* 0x000000ff3c00720c */ /* 0x000fe20003f25270 */
[----:B------:R-:W-:Y:S01]  /*6400*/  @P5 IMAD R2, R93, 0x2, R97 ;  /* 0x000000025d025824 */ /* 0x000fe200078e0261 */
[----:B------:R-:W-:Y:S01]  /*6410*/  BSSY B0, `(.L_x_105) ;  /* 0x000000e000007945 */ /* 0x000fe20003800000 */
[----:B------:R-:W-:Y:S01]  /*6420*/  IMAD.MOV.U32 R74, RZ, RZ, RZ ;  /* 0x000000ffff4a7224 */ /* 0x000fe200078e00ff */
[----:B------:R-:W-:Y:S01]  /*6430*/  CS2R R66, SRZ ;  /* 0x0000000000427805 */ /* 0x000fe2000001ff00 */
[----:B------:R-:W-:Y:S01]  /*6440*/  @P5 IMAD.IADD R4, R92, 0x1, R5 ;  /* 0x000000015c045824 */ /* 0x000fe200078e0205 */
[----:B------:R-:W-:Y:S02]  /*6450*/  CS2R R64, SRZ ;  /* 0x0000000000407805 */ /* 0x000fe4000001ff00 */
[----:B------:R-:W-:Y:S02]  /*6460*/  CS2R R72, SRZ ;  /* 0x0000000000487805 */ /* 0x000fe4000001ff00 */
[----:B------:R-:W-:Y:S02]  /*6470*/  CS2R R50, SRZ ;  /* 0x0000000000327805 */ /* 0x000fe4000001ff00 */
[----:B------:R-:W-:Y:S02]  /*6480*/  CS2R R48, SRZ ;  /* 0x0000000000307805 */ /* 0x000fe4000001ff00 */
[----:B------:R-:W-:Y:S02]  /*6490*/  CS2R R58, SRZ ;  /* 0x00000000003a7805 */ /* 0x000fe4000001ff00 */
[----:B------:R-:W-:Y:S01]  /*64a0*/  CS2R R56, SRZ ;  /* 0x0000000000387805 */ /* 0x000fe2000001ff00 */
[----:B------:R-:W-:Y:S06]  /*64b0*/  @P1 BRA `(.L_x_106) ;  /* 0x00000000000c1947 */ /* 0x000fec0003800000 */
[----:B------:R-:W-:Y:S04]  /*64c0*/  SHF.L.U32 R5, R91, 0x1f, RZ ;  /* 0x0000001f5b057819 */ /* 0x000fe800000006ff */
[----:B------:R-:W1:Y:S02]  /*64d0*/  SYNCS.PHASECHK.TRANS64.TRYWAIT P1, [UR44+0x90], R5 ;  /* 0x00009005ff0075a7 */ /* 0x000e64000802112c */
[----:B-1----:R-:W-:Y:S05]  /*64e0*/  @!P1 BRA `(.L_x_107) ;  /* 0x0000004000109947 */ /* 0x002fea0003800000 */
.L_x_106:
[----:B------:R-:W-:Y:S05]  /*64f0*/  BSYNC B0 ;  /* 0x0000000000007941 */ /* 0x000fea0003800000 */
.L_x_105:
[----:B------:R-:W-:Y:S01]  /*6500*/  ISETP.NE.AND P1, PT, R61, RZ, PT ;  /* 0x000000ff3d00720c */ /* 0x000fe20003f25270 */
[----:B------:R-:W-:Y:S11]  /*6510*/  HFMA2 R46, -RZ, RZ, 0, 5.9604644775390625e-08 ;  /* 0x00000001ff2e7431 */ /* 0x000ff600000001ff */
[----:B------:R-:W-:Y:S01]  /*6520*/  @!UPT UIADD3 URZ, UPT, UPT, URZ, URZ, URZ ;  /* 0x000000fffffff290 */ /* 0x000fe2000fffe0ff */
[----:B------:R-:W-:Y:S05]  /*6530*/  @P1 WARPSYNC.ALL ;  /* 0x0000000000001948 */ /* 0x000fea0003800000 */
[----:B------:R2:W1:Y:S04]  /*6540*/  @P1 LDSM.16.M88.4 R64, [R2+0x400] ;  /* 0x000400000240183b */ /* 0x0004680000000200 */
[----:B------:R2:W1:Y:S04]  /*6550*/  @P1 LDSM.16.M88.4 R72, [R4] ;  /* 0x000000000448183b */ /* 0x0004680000000200 */
[----:B------:R2:W1:Y:S04]  /*6560*/  @P1 LDSM.16.M88.4 R48, [R47+UR44+0x400] ;  /* 0x0004002c2f30183b */ /* 0x0004680008000200 */
[----:B------:R2:W1:Y:S02]  /*6570*/  @P1 LDSM.16.M88.4 R56, [R96+0x400] ;  /* 0x000400006038183b */ /* 0x0004640000000200 */
.L_x_104:
[----:B------:R-:W-:Y:S05]  /*6580*/  BSYNC B1 ;  /* 0x0000000000017941 */ /* 0x000fea0003800000 */
.L_x_103:
[----:B-1----:R-:W-:Y:S04]  /*6590*/  SHF.R.U32.HI R5, RZ, 0x15, R39 ;  /* 0x00000015ff057819 */ /* 0x002fe80000011627 */
[----:B------:R-:W-:Y:S01]  /*65a0*/  LOP3.LUT P1, RZ, R5, 0x3, R82, 0x48, !PT ;  /* 0x0000000305ff7812 */ /* 0x000fe20007824852 */
[----:B------:R-:W-:Y:S01]  /*65b0*/  @!UPT UIADD3 URZ, UPT, UPT, URZ, URZ, URZ ;  /* 0x000000fffffff290 */ /* 0x000fe2000fffe0ff */
[----:B----4-:R-:W-:Y:S11]  /*65c0*/  @P0 BRA `(.L_x_108) ;  /* 0x0000000000080947 */ /* 0x010ff60003800000 */
[----:B------:R-:W1:Y:S02]  /*65d0*/  SYNCS.PHASECHK.TRANS64.TRYWAIT P0, [R98+URZ+0x100], R3 ;  /* 0x00010003620075a7 */ /* 0x000e6400080011ff */
[----:B-1----:R-:W-:Y:S05]  /*65e0*/  @!P0 BRA `(.L_x_109) ;  /* 0x0000003c00e88947 */ /* 0x002fea0003800000 */
.L_x_108:
[----:B------:R-:W-:Y:S05]  /*65f0*/  @!P1 BRA `(.L_x_110) ;  /* 0x0000000000409947 */ /* 0x000fea0003800000 */
[----:B------:R-:W4:Y:S01]  /*6600*/  LDCU.64 UR8, c[0x4][0x70] ;  /* 0x01000e00ff0877ac */ /* 0x000f220008000a00 */
[----:B-1----:R-:W-:Y:S01]  /*6610*/  MOV R3, 0x0 ;  /* 0x0000000000037802 */ /* 0x002fe20000000f00 */
[----:B------:R-:W-:Y:S02]  /*6620*/  HFMA2 R12, -RZ, RZ, 0, 5.9604644775390625e-08 ;  /* 0x00000001ff0c7431 */ /* 0x000fe400000001ff */
[----:B------:R-:W-:Y:S02]  /*6630*/  IMAD.MOV.U32 R8, RZ, RZ, 0x192 ;  /* 0x00000192ff087424 */ /* 0x000fe400078e00ff */
[----:B------:R-:W-:Y:S01]  /*6640*/  IMAD.MOV.U32 R13, RZ, RZ, RZ ;  /* 0x000000ffff0d7224 */ /* 0x000fe200078e00ff */
[----:B------:R-:W1:Y:S01]  /*6650*/  LDCU.64 UR6, c[0x4][0x78] ;  /* 0x01000f00ff0677ac */ /* 0x000e620008000a00 */
[----:B--2---:R-:W2:Y:S01]  /*6660*/  LDC.64 R2, c[0x4][R3] ;  /* 0x0100000003027b82 */ /* 0x004ea20000000a00 */
[----:B------:R-:W5:Y:S01]  /*6670*/  LDCU.64 UR4, c[0x4][0x10] ;  /* 0x01000200ff0477ac */ /* 0x000f620008000a00 */
[----:B----4-:R-:W-:Y:S01]  /*6680*/  MOV R5, UR9 ;  /* 0x0000000900057c02 */ /* 0x010fe20008000f00 */
[----:B------:R-:W-:Y:S01]  /*6690*/  IMAD.U32 R4, RZ, RZ, UR8 ;  /* 0x00000008ff047e24 */ /* 0x000fe2000f8e00ff */
[----:B-1----:R-:W-:Y:S01]  /*66a0*/  MOV R7, UR7 ;  /* 0x0000000700077c02 */ /* 0x002fe20008000f00 */
[----:B------:R-:W-:Y:S01]  /*66b0*/  IMAD.U32 R6, RZ, RZ, UR6 ;  /* 0x00000006ff067e24 */ /* 0x000fe2000f8e00ff */
[----:B-----5:R-:W-:Y:S01]  /*66c0*/  MOV R11, UR5 ;  /* 0x00000005000b7c02 */ /* 0x020fe20008000f00 */
[----:B------:R-:W-:Y:S02]  /*66d0*/  IMAD.U32 R10, RZ, RZ, UR4 ;  /* 0x00000004ff0a7e24 */ /* 0x000fe4000f8e00ff */
[----:B------:R-:W-:Y:S07]  /*66e0*/  LEPC R20, `(.L_x_110) ;  /* 0x000000001014794e */ /* 0x000fee0000000000 */
[----:B--23--:R-:W-:Y:S05]  /*66f0*/  CALL.ABS.NOINC R2 ;  /* 0x0000000002007343 */ /* 0x00cfea0003c00000 */
.L_x_110:
[C---:B------:R-:W-:Y:S01]  /*6700*/  SHF.L.U32 R40, R48.reuse, 0x10, RZ ;  /* 0x0000001030287819 */ /* 0x040fe200000006ff */
[----:B------:R-:W-:Y:S05]  /*6710*/  WARPSYNC.ALL ;  /* 0x0000000000007948 */ /* 0x000fea0003800000 */
[----:B------:R-:W-:Y:S01]  /*6720*/  R2UR UR4, R39 ;  /* 0x00000000270472ca */ /* 0x000fe200000e0000 */
[----:B------:R-:W-:Y:S01]  /*6730*/  BSSY.RECONVERGENT B0, `(.L_x_111) ;  /* 0x000008b000007945 */ /* 0x000fe20003800200 */
[----:B------:R-:W-:Y:S02]  /*6740*/  LOP3.LUT R43, R48, 0xffff0000, RZ, 0xc0, !PT ;  /* 0xffff0000302b7812 */ /* 0x000fe400078ec0ff */
[----:B------:R-:W-:Y:S02]  /*6750*/  SHF.L.U32 R42, R49, 0x10, RZ ;  /* 0x00000010312a7819 */ /* 0x000fe400000006ff */
[----:B------:R-:W-:Y:S02]  /*6760*/  SHF.L.U32 R45, R51, 0x10, RZ ;  /* 0x00000010332d7819 */ /* 0x000fe400000006ff */
[----:B------:R-:W-:Y:S02]  /*6770*/  SHF.L.U32 R62, R93, 0x1, RZ ;  /* 0x000000015d3e7819 */ /* 0x000fe400000006ff */
[----:B------:R-:W-:Y:S02]  /*6780*/  ISETP.NE.AND P0, PT, R94, RZ, PT ;  /* 0x000000ff5e00720c */ /* 0x000fe40003f05270 */
[----:B------:R-:W-:Y:S01]  /*6790*/  IADD3 R99, PT, PT, R99, R62, RZ ;  /* 0x0000003e63637210 */ /* 0x000fe20007ffe0ff */
[----:B--2---:R-:W3:Y:S03]  /*67a0*/  LDTM.16dp256bit.x8 R4, tmem[UR4] ;  /* 0x00000004000479ee */ /* 0x004ee600081a0000 */
[----:B------:R-:W-:Y:S01]  /*67b0*/  IADD3 R100, PT, PT, R92, R99, RZ ;  /* 0x000000635c647210 */ /* 0x000fe20007ffe0ff */
[C---:B---3--:R-:W-:Y:S01]  /*67c0*/  FMUL R0, R38.reuse, R4 ;  /* 0x0000000426007220 */ /* 0x048fe20000400000 */
[C---:B------:R-:W-:Y:S01]  /*67d0*/  FMUL R2, R38.reuse, R5 ;  /* 0x0000000526027220 */ /* 0x040fe20000400000 */
[C---:B-1----:R-:W-:Y:S01]  /*67e0*/  FMUL R3, R38.reuse, R6 ;  /* 0x0000000626037220 */ /* 0x042fe20000400000 */
[----:B------:R-:W-:Y:S01]  /*67f0*/  FMUL R7, R38, R7 ;  /* 0x0000000726077220 */ /* 0x000fe20000400000 */
[----:B------:R-:W-:Y:S01]  /*6800*/  FFMA R0, R41, R40, R0 ;  /* 0x0000002829007223 */ /* 0x000fe20000000000 */
[----:B------:R-:W-:Y:S01]  /*6810*/  LOP3.LUT R40, R49, 0xffff0000, RZ, 0xc0, !PT ;  /* 0xffff000031287812 */ /* 0x000fe200078ec0ff */
[C---:B------:R-:W-:Y:S01]  /*6820*/  FFMA R2, R41.reuse, R43, R2 ;  /* 0x0000002b29027223 */ /* 0x040fe20000000002 */
[C---:B------:R-:W-:Y:S01]  /*6830*/  SHF.L.U32 R43, R50.reuse, 0x10, RZ ;  /* 0x00000010322b7819 */ /* 0x040fe200000006ff */
[C---:B------:R-:W-:Y:S01]  /*6840*/  FFMA R3, R41.reuse, R42, R3 ;  /* 0x0000002a29037223 */ /* 0x040fe20000000003 */
[----:B------:R-:W-:Y:S01]  /*6850*/  LOP3.LUT R42, R50, 0xffff0000, RZ, 0xc0, !PT ;  /* 0xffff0000322a7812 */ /* 0x000fe200078ec0ff */
[----:B------:R-:W-:Y:S01]  /*6860*/  FMUL R4, R38, R8 ;  /* 0x0000000826047220 */ /* 0x000fe20000400000 */
[----:B------:R-:W-:Y:S01]  /*6870*/  F2FP.BF16.F32.PACK_AB R52, R2, R0 ;  /* 0x000000000234723e */ /* 0x000fe200000010ff */
[----:B------:R-:W-:Y:S01]  /*6880*/  FFMA R7, R41, R40, R7 ;  /* 0x0000002829077223 */ /* 0x000fe20000000007 */
[----:B------:R-:W-:Y:S01]  /*6890*/  LOP3.LUT R40, R51, 0xffff0000, RZ, 0xc0, !PT ;  /* 0xffff000033287812 */ /* 0x000fe200078ec0ff */
[C---:B------:R-:W-:Y:S01]  /*68a0*/  FMUL R5, R38.reuse, R9 ;  /* 0x0000000926057220 */ /* 0x040fe20000400000 */
[C---:B------:R-:W-:Y:S01]  /*68b0*/  FMUL R6, R38.reuse, R10 ;  /* 0x0000000a26067220 */ /* 0x040fe20000400000 */
[----:B------:R-:W-:Y:S01]  /*68c0*/  FMUL R11, R38, R11 ;  /* 0x0000000b260b7220 */ /* 0x000fe20000400000 */
[----:B------:R-:W-:Y:S01]  /*68d0*/  F2FP.BF16.F32.PACK_AB R53, R7, R3 ;  /* 0x000000030735723e */ /* 0x000fe200000010ff */
[C---:B------:R-:W-:Y:S01]  /*68e0*/  FFMA R4, R41.reuse, R43, R4 ;  /* 0x0000002b29047223 */ /* 0x040fe20000000004 */
[C---:B------:R-:W-:Y:S01]  /*68f0*/  SHF.L.U32 R43, R56.reuse, 0x10, RZ ;  /* 0x00000010382b7819 */ /* 0x040fe200000006ff */
[----:B------:R-:W-:Y:S01]  /*6900*/  FFMA R5, R41, R42, R5 ;  /* 0x0000002a29057223 */ /* 0x000fe20000000005 */
[----:B------:R-:W-:Y:S01]  /*6910*/  LOP3.LUT R42, R57, 0xffff0000, RZ, 0xc0, !PT ;  /* 0xffff0000392a7812 */ /* 0x000fe200078ec0ff */
[----:B------:R-:W-:Y:S01]  /*6920*/  FFMA R6, R41, R45, R6 ;  /* 0x0000002d29067223 */ /* 0x000fe20000000006 */
[----:B------:R-:W-:Y:S01]  /*6930*/  SHF.L.U32 R45, R57, 0x10, RZ ;  /* 0x00000010392d7819 */ /* 0x000fe200000006ff */
[----:B------:R-:W-:Y:S01]  /*6940*/  FFMA R11, R41, R40, R11 ;  /* 0x00000028290b7223 */ /* 0x000fe2000000000b */
[----:B------:R-:W-:Y:S01]  /*6950*/  LOP3.LUT R40, R56, 0xffff0000, RZ, 0xc0, !PT ;  /* 0xffff000038287812 */ /* 0x000fe200078ec0ff */
[C---:B------:R-:W-:Y:S01]  /*6960*/  FMUL R8, R38.reuse, R12 ;  /* 0x0000000c26087220 */ /* 0x040fe20000400000 */
[----:B------:R-:W-:Y:S01]  /*6970*/  F2FP.BF16.F32.PACK_AB R54, R5, R4 ;  /* 0x000000040536723e */ /* 0x000fe200000010ff */
[C---:B------:R-:W-:Y:S01]  /*6980*/  FMUL R9, R38.reuse, R13 ;  /* 0x0000000d26097220 */ /* 0x040fe20000400000 */
[----:B------:R-:W-:Y:S01]  /*6990*/  F2FP.BF16.F32.PACK_AB R55, R11, R6 ;  /* 0x000000060b37723e */ /* 0x000fe200000010ff */
[C---:B------:R-:W-:Y:S01]  /*69a0*/  FMUL R10, R38.reuse, R14 ;  /* 0x0000000e260a7220 */ /* 0x040fe20000400000 */
[----:B------:R-:W-:Y:S01]  /*69b0*/  FMUL R15, R38, R15 ;  /* 0x0000000f260f7220 */ /* 0x000fe20000400000 */
[----:B------:R-:W-:Y:S01]  /*69c0*/  FFMA R8, R41, R43, R8 ;  /* 0x0000002b29087223 */ /* 0x000fe20000000008 */
[----:B------:R-:W-:Y:S01]  /*69d0*/  SHF.L.U32 R43, R59, 0x10, RZ ;  /* 0x000000103b2b7819 */ /* 0x000fe200000006ff */
[C---:B------:R-:W-:Y:S01]  /*69e0*/  FFMA R9, R41.reuse, R40, R9 ;  /* 0x0000002829097223 */ /* 0x040fe20000000009 */
[C---:B------:R-:W-:Y:S01]  /*69f0*/  SHF.L.U32 R40, R58.reuse, 0x10, RZ ;  /* 0x000000103a287819 */ /* 0x040fe200000006ff */
        /* <DEDUP_REMOVED lines=8> */
[----:B------:R-:W-:Y:S01]  /*6a80*/  FMUL R14, R38, R18 ;  /* 0x00000012260e7220 */ /* 0x000fe20000400000 */
[----:B------:R-:W-:Y:S01]  /*6a90*/  FFMA R12, R41, R40, R12 ;  /* 0x00000028290c7223 */ /* 0x000fe2000000000c */
[----:B------:R-:W-:Y:S01]  /*6aa0*/  LOP3.LUT R40, R59, 0xffff0000, RZ, 0xc0, !PT ;  /* 0xffff00003b287812 */ /* 0x000fe200078ec0ff */
[C---:B------:R-:W-:Y:S01]  /*6ab0*/  FFMA R13, R41.reuse, R42, R13 ;  /* 0x0000002a290d7223 */ /* 0x040fe2000000000d */
[----:B------:R-:W-:Y:S01]  /*6ac0*/  LOP3.LUT R42, R64, 0xffff0000, RZ, 0xc0, !PT ;  /* 0xffff0000402a7812 */ /* 0x000fe200078ec0ff */
[----:B------:R-:W-:Y:S01]  /*6ad0*/  FMUL R19, R38, R19 ;  /* 0x0000001326137220 */ /* 0x000fe20000400000 */
[----:B------:R-:W-:Y:S01]  /*6ae0*/  FFMA R14, R41, R43, R14 ;  /* 0x0000002b290e7223 */ /* 0x000fe2000000000e */
[----:B------:R-:W-:Y:S01]  /*6af0*/  SHF.L.U32 R43, R64, 0x10, RZ ;  /* 0x00000010402b7819 */ /* 0x000fe200000006ff */
[C---:B------:R-:W-:Y:S01]  /*6b00*/  FMUL R16, R38.reuse, R20 ;  /* 0x0000001426107220 */ /* 0x040fe20000400000 */
        /* <DEDUP_REMOVED lines=19> */
[----:B------:R1:W-:Y:S01]  /*6c40*/  STSM.16.M88.4 [R97+0x400], R52 ;  /* 0x0004003461007844 */ /* 0x0003e20000000200 */
[C---:B------:R-:W-:Y:S01]  /*6c50*/  FMUL R22, R38.reuse, R26 ;  /* 0x0000001a26167220 */ /* 0x040fe20000400000 */
[----:B------:R-:W-:Y:S01]  /*6c60*/  FMUL R27, R38, R27 ;  /* 0x0000001b261b7220 */ /* 0x000fe20000400000 */
[----:B------:R-:W-:Y:S01]  /*6c70*/  FFMA R20, R41, R43, R20 ;  /* 0x0000002b29147223 */ /* 0x000fe20000000014 */
[----:B------:R-:W-:Y:S01]  /*6c80*/  SHF.L.U32 R43, R73, 0x10, RZ ;  /* 0x00000010492b7819 */ /* 0x000fe200000006ff */
[C---:B------:R-:W-:Y:S01]  /*6c90*/  FFMA R21, R41.reuse, R40, R21 ;  /* 0x0000002829157223 */ /* 0x040fe20000000015 */
[C---:B------:R-:W-:Y:S02]  /*6ca0*/  SHF.L.U32 R40, R72.reuse, 0x10, RZ ;  /* 0x0000001048287819 */ /* 0x040fe400000006ff */
[----:B------:R1:W-:Y:S01]  /*6cb0*/  STSM.16.M88.4 [R96+0x400], R68 ;  /* 0x0004004460007844 */ /* 0x0003e20000000200 */
[----:B------:R-:W-:Y:S01]  /*6cc0*/  FFMA R22, R41, R45, R22 ;  /* 0x0000002d29167223 */ /* 0x000fe20000000016 */
[----:B------:R-:W-:Y:S01]  /*6cd0*/  SHF.L.U32 R45, R75, 0x10, RZ ;  /* 0x000000104b2d7819 */ /* 0x000fe200000006ff */
[C---:B------:R-:W-:Y:S01]  /*6ce0*/  FFMA R27, R41.reuse, R42, R27 ;  /* 0x0000002a291b7223 */ /* 0x040fe2000000001b */
[----:B------:R-:W-:Y:S01]  /*6cf0*/  LOP3.LUT R42, R72, 0xffff0000, RZ, 0xc0, !PT ;  /* 0xffff0000482a7812 */ /* 0x000fe200078ec0ff */
[C---:B------:R-:W-:Y:S01]  /*6d00*/  FMUL R24, R38.reuse, R28 ;  /* 0x0000001c26187220 */ /* 0x040fe20000400000 */
[C---:B------:R-:W-:Y:S01]  /*6d10*/  FMUL R25, R38.reuse, R29 ;  /* 0x0000001d26197220 */ /* 0x040fe20000400000 */
[C---:B------:R-:W-:Y:S01]  /*6d20*/  FMUL R26, R38.reuse, R30 ;  /* 0x0000001e261a7220 */ /* 0x040fe20000400000 */
[----:B------:R-:W-:Y:S01]  /*6d30*/  FMUL R31, R38, R31 ;  /* 0x0000001f261f7220 */ /* 0x000fe20000400000 */
[----:B------:R-:W-:Y:S01]  /*6d40*/  FFMA R24, R41, R40, R24 ;  /* 0x0000002829187223 */ /* 0x000fe20000000018 */
[----:B------:R-:W-:Y:S01]  /*6d50*/  LOP3.LUT R40, R73, 0xffff0000, RZ, 0xc0, !PT ;  /* 0xffff000049287812 */ /* 0x000fe200078ec0ff */
[C---:B------:R-:W-:Y:S01]  /*6d60*/  FFMA R25, R41.reuse, R42, R25 ;  /* 0x0000002a29197223 */ /* 0x040fe20000000019 */
[C---:B------:R-:W-:Y:S01]  /*6d70*/  FFMA R26, R41.reuse, R43, R26 ;  /* 0x0000002b291a7223 */ /* 0x040fe2000000001a */
[----:B------:R-:W-:Y:S01]  /*6d80*/  SHF.L.U32 R43, R74, 0x10, RZ ;  /* 0x000000104a2b7819 */ /* 0x000fe200000006ff */
[----:B------:R-:W-:Y:S01]  /*6d90*/  FMUL R28, R38, R32 ;  /* 0x00000020261c7220 */ /* 0x000fe20000400000 */
[----:B------:R-:W-:Y:S01]  /*6da0*/  LOP3.LUT R42, R74, 0xffff0000, RZ, 0xc0, !PT ;  /* 0xffff00004a2a7812 */ /* 0x000fe200078ec0ff */
[----:B------:R-:W-:Y:S01]  /*6db0*/  FFMA R31, R41, R40, R31 ;  /* 0x00000028291f7223 */ /* 0x000fe2000000001f */
[C---:B------:R-:W-:Y:S01]  /*6dc0*/  FMUL R29, R38.reuse, R33 ;  /* 0x00000021261d7220 */ /* 0x040fe20000400000 */
[C---:B------:R-:W-:Y:S01]  /*6dd0*/  FMUL R30, R38.reuse, R34 ;  /* 0x00000022261e7220 */ /* 0x040fe20000400000 */
[----:B------:R-:W-:Y:S01]  /*6de0*/  LOP3.LUT R40, R75, 0xffff0000, RZ, 0xc0, !PT ;  /* 0xffff00004b287812 */ /* 0x000fe200078ec0ff */
[----:B------:R-:W-:Y:S01]  /*6df0*/  FMUL R35, R38, R35 ;  /* 0x0000002326237220 */ /* 0x000fe20000400000 */
[C---:B------:R-:W-:Y:S01]  /*6e00*/  FFMA R28, R41.reuse, R43, R28 ;  /* 0x0000002b291c7223 */ /* 0x040fe2000000001c */
[C---:B------:R-:W-:Y:S01]  /*6e10*/  FFMA R29, R41.reuse, R42, R29 ;  /* 0x0000002a291d7223 */ /* 0x040fe2000000001d */
[C---:B------:R-:W-:Y:S01]  /*6e20*/  FFMA R30, R41.reuse, R45, R30 ;  /* 0x0000002d291e7223 */ /* 0x040fe2000000001e */
[----:B------:R-:W-:Y:S01]  /*6e30*/  FFMA R35, R41, R40, R35 ;  /* 0x0000002829237223 */ /* 0x000fe20000000023 */
[----:B------:R-:W-:Y:S02]  /*6e40*/  F2FP.BF16.F32.PACK_AB R106, R21, R20 ;  /* 0x00000014156a723e */ /* 0x000fe400000010ff */
[----:B------:R-:W-:Y:S02]  /*6e50*/  F2FP.BF16.F32.PACK_AB R107, R27, R22 ;  /* 0x000000161b6b723e */ /* 0x000fe400000010ff */
[----:B------:R-:W-:Y:S02]  /*6e60*/  F2FP.BF16.F32.PACK_AB R108, R25, R24 ;  /* 0x00000018196c723e */ /* 0x000fe400000010ff */
[----:B------:R-:W-:Y:S01]  /*6e70*/  F2FP.BF16.F32.PACK_AB R109, R31, R26 ;  /* 0x0000001a1f6d723e */ /* 0x000fe200000010ff */
[----:B------:R1:W-:Y:S01]  /*6e80*/  STSM.16.M88.4 [R99], R104 ;  /* 0x0000006863007844 */ /* 0x0003e20000000200 */
[----:B------:R-:W-:Y:S02]  /*6e90*/  F2FP.BF16.F32.PACK_AB R110, R29, R28 ;  /* 0x0000001c1d6e723e */ /* 0x000fe400000010ff */
[----:B------:R-:W-:Y:S05]  /*6ea0*/  F2FP.BF16.F32.PACK_AB R111, R35, R30 ;  /* 0x0000001e236f723e */ /* 0x000fea00000010ff */
[----:B------:R1:W-:Y:S01]  /*6eb0*/  STSM.16.M88.4 [R100], R108 ;  /* 0x0000006c64007844 */ /* 0x0003e20000000200 */
[----:B------:R-:W-:Y:S01]  /*6ec0*/  @!PT LDS RZ, [RZ] ;  /* 0x00000000fffff984 */ /* 0x000fe20000000800 */
[----:B------:R-:W-:Y:S01]  /*6ed0*/  @!PT LDS RZ, [RZ] ;  /* 0x00000000fffff984 */ /* 0x000fe20000000800 */
[----:B------:R-:W-:Y:S01]  /*6ee0*/  @!PT LDS RZ, [RZ] ;  /* 0x00000000fffff984 */ /* 0x000fe20000000800 */
[----:B------:R-:W-:Y:S01]  /*6ef0*/  @!PT LDS RZ, [RZ] ;  /* 0x00000000fffff984 */ /* 0x000fe20000000800 */
[----:B------:R2:W-:Y:S07]  /*6f00*/  MEMBAR.ALL.CTA ;  /* 0x0000000000007992 */ /* 0x0005ee0000008000 */
[----:B--2---:R-:W2:Y:S02]  /*6f10*/  FENCE.VIEW.ASYNC.S ;  /* 0x00000000000073c6 */ /* 0x004ea40000000000 */
[----:B--2---:R-:W-:Y:S06]  /*6f20*/  BAR.SYNC.DEFER_BLOCKING 0x1, 0x80 ;  /* 0x0042000000007b1d */ /* 0x004fec0000010000 */
[----:B------:R-:W-:Y:S05]  /*6f30*/  @P0 BRA `(.L_x_112) ;  /* 0x0000000000280947 */ /* 0x000fea0003800000 */
[----:B------:R-:W2:Y:S01]  /*6f40*/  LDCU.64 UR6, c[0x0][0x348] ;  /* 0x00006900ff0677ac */ /* 0x000ea20008000a00 */
[----:B------:R-:W-:Y:S01]  /*6f50*/  UIADD3 UR4, UPT, UPT, UR44, 0x400, URZ ;  /* 0x000004002c047890 */ /* 0x000fe2000fffe0ff */
[----:B------:R-:W-:Y:S05]  /*6f60*/  UMOV UR51, UR36 ;  /* 0x0000002400337c82 */ /* 0x000fea0008000000 */
[----:B------:R-:W-:Y:S04]  /*6f70*/  MOV R86, UR4 ;  /* 0x0000000400567c02 */ /* 0x000fe80008000f00 */
[----:B------:R-:W-:Y:S01]  /*6f80*/  R2UR UR48, R86 ;  /* 0x00000000563072ca */ /* 0x000fe200000e0000 */
[----:B--2---:R-:W-:Y:S04]  /*6f90*/  UIADD3 UR4, UP0, UPT, UR6, 0x680, URZ ;  /* 0x0000068006047890 */ /* 0x004fe8000ff1e0ff */
[----:B------:R-:W-:Y:S09]  /*6fa0*/  UIADD3.X UR5, UPT, UPT, URZ, UR7, URZ, UP0, !UPT ;  /* 0x00000007ff057290 */ /* 0x000ff200087fe4ff */
[----:B------:R2:W-:Y:S01]  /*6fb0*/  UTMASTG.3D [UR48], [UR4] ;  /* 0x00000030040073b5 */ /* 0x0005e20008010000 */
[----:B------:R0:W-:Y:S01]  /*6fc0*/  UTMACMDFLUSH ;  /* 0x00000000000079b7 */ /* 0x0001e20000000000 */
[----:B--2---:R-:W-:Y:S04]  /*6fd0*/  DEPBAR.LE SB0, 0x1 ;  /* 0x000080400000791a */ /* 0x004fe80000000000 */
.L_x_112:
[----:B------:R-:W-:Y:S05]  /*6fe0*/  BSYNC.RECONVERGENT B0 ;  /* 0x0000000000007941 */ /* 0x000fea0003800200 */
.L_x_111:
[----:B------:R-:W-:Y:S01]  /*6ff0*/  BAR.SYNC.DEFER_BLOCKING 0x1, 0x80 ;  /* 0x0042000000007b1d */ /* 0x000fe20000010000 */
[----:B------:R-:W-:Y:S01]  /*7000*/  ISETP.NE.AND P1, PT, R95, RZ, PT ;  /* 0x000000ff5f00720c */ /* 0x000fe20003f25270 */
[----:B------:R-:W-:Y:S01]  /*7010*/  UISETP.NE.AND UP0, UPT, UR47, URZ, UPT ;  /* 0x000000ff2f00728c */ /* 0x000fe2000bf05270 */
[----:B------:R-:W-:Y:S11]  /*7020*/  LEA R3, R46, UR44, 0x3 ;  /* 0x0000002c2e037c11 */ /* 0x000ff6000f8e18ff */
[----:B------:R-:W-:Y:S01]  /*7030*/  @P1 SHF.L.U32 R4, R91, 0x1f, RZ ;  /* 0x0000001f5b041819 */ /* 0x000fe200000006ff */
[----:B------:R-:W-:Y:S06]  /*7040*/  BRA.U !UP0, `(.L_x_113) ;  /* 0x0000000108247547 */ /* 0x000fec000b800000 */
[----:B------:R-:W2:Y:S01]  /*7050*/  S2R R0, SR_CgaCtaId ;  /* 0x0000000000007919 */ /* 0x000ea20000008800 */
[----:B------:R-:W-:Y:S01]  /*7060*/  IMAD.U32 R2, RZ, RZ, UR46 ;  /* 0x0000002eff027e24 */ /* 0x000fe2000f8e00ff */
[----:B------:R-:W-:Y:S04]  /*7070*/  UIADD3 UR4, UPT, UPT, UR46, 0x1, URZ ;  /* 0x000000012e047890 */ /* 0x000fe8000fffe0ff */
[----:B------:R-:W-:Y:S01]  /*7080*/  @P1 LEA R2, R2, UR44, 0x3 ;  /* 0x0000002c02021c11 */ /* 0x000fe2000f8e18ff */
[----:B------:R-:W-:Y:S04]  /*7090*/  UISETP.NE.AND UP0, UPT, UR4, 0x4, UPT ;  /* 0x000000040400788c */ /* 0x000fe8000bf05270 */
[----:B------:R-:W-:Y:S01]  /*70a0*/  @P1 VIADD R5, R2, 0xb0 ;  /* 0x000000b002051836 */ /* 0x000fe20000000000 */
[----:B------:R-:W-:Y:S04]  /*70b0*/  USEL UR46, UR4, URZ, UP0 ;  /* 0x000000ff042e7287 */ /* 0x000fe80008000000 */
[----:B--2---:R-:W-:Y:S04]  /*70c0*/  @P1 PRMT R0, R0, 0x654, R5 ;  /* 0x0000065400001816 */ /* 0x004fe80000000005 */
[----:B------:R2:W-:Y:S04]  /*70d0*/  @P1 SYNCS.ARRIVE.TRANS64.RED.A1T0 RZ, [R0+URZ], RZ ;  /* 0x000000ff00ff19a7 */ /* 0x0005e800081004ff */
.L_x_113:
[----:B------:R-:W3:Y:S01]  /*70e0*/  @P1 SYNCS.PHASECHK.TRANS64.TRYWAIT P0, [R3+URZ+0x90], R4 ;  /* 0x00009004030015a7 */ /* 0x000ee200080011ff */
[----:B------:R-:W-:Y:S01]  /*70f0*/  BSSY B1, `(.L_x_114) ;  /* 0x0000017000017945 */ /* 0x000fe20003800000 */
[----:B---3--:R-:W-:Y:S03]  /*7100*/  @P1 SEL R60, RZ, 0x1, !P0 ;  /* 0x00000001ff3c1807 */ /* 0x008fe60004000000 */
[----:B------:R-:W-:Y:S05]  /*7110*/  @!P1 BRA `(.L_x_115) ;  /* 0x0000000000509947 */ /* 0x000fea0003800000 */
[----:B------:R-:W-:Y:S01]  /*7120*/  ISETP.NE.AND P1, PT, R61, RZ, PT ;  /* 0x000000ff3d00720c */ /* 0x000fe20003f25270 */
[----:B------:R-:W-:Y:S01]  /*7130*/  BSSY B0, `(.L_x_116) ;  /* 0x000000a000007945 */ /* 0x000fe20003800000 */
[----:B------:R-:W-:Y:S11]  /*7140*/  ISETP.NE.AND P0, PT, R60, RZ, PT ;  /* 0x000000ff3c00720c */ /* 0x000ff60003f05270 */
[----:B------:R-:W-:Y:S04]  /*7150*/  @P1 IMAD R4, R46, 0x2000, R47 ;  /* 0x000020002e041824 */ /* 0x000fe800078e022f */
[----:B------:R-:W-:Y:S04]  /*7160*/  @P1 VIADD R7, R4, UR44 ;  /* 0x0000002c04071c36 */ /* 0x000fe80008000000 */
[----:B------:R-:W-:Y:S01]  /*7170*/  @P1 IMAD.IADD R2, R92, 0x1, R7 ;  /* 0x000000015c021824 */ /* 0x000fe200078e0207 */
[----:B------:R-:W-:Y:S01]  /*7180*/  @P1 IADD3 R5, PT, PT, R62, R7, RZ ;  /* 0x000000073e051210 */ /* 0x000fe20007ffe0ff */
[----:B------:R-:W-:Y:S06]  /*7190*/  @P0 BRA `(.L_x_117) ;  /* 0x00000000000c0947 */ /* 0x000fec0003800000 */
[----:B--2---:R-:W-:Y:S04]  /*71a0*/  SHF.L.U32 R0, R91, 0x1f, RZ ;  /* 0x0000001f5b007819 */ /* 0x004fe800000006ff */
[----:B------:R-:W2:Y:S02]  /*71b0*/  SYNCS.PHASECHK.TRANS64.TRYWAIT P0, [R3+URZ+0x90], R0 ;  /* 0x00009000030075a7 */ /* 0x000ea400080011ff */
[----:B--2---:R-:W-:Y:S05]  /*71c0*/  @!P0 BRA `(.L_x_118) ;  /* 0x0000003400048947 */ /* 0x004fea0003800000 */
.L_x_117:
[----:B------:R-:W-:Y:S05]  /*71d0*/  BSYNC B0 ;  /* 0x0000000000007941 */ /* 0x000fea0003800000 */
.L_x_116:
[----:B------:R-:W-:Y:S02]  /*71e0*/  ISETP.NE.AND P0, PT, R61, RZ, PT ;  /* 0x000000ff3d00720c */ /* 0x000fe40003f05270 */
[----:B------:R-:W-:Y:S11]  /*71f0*/  IADD3 R46, PT, PT, R46, 0x1, RZ ;  /* 0x000000012e2e7810 */ /* 0x000ff60007ffe0ff */
[----:B--2---:R-:W-:Y:S01]  /*7200*/  @P0 IMAD.IADD R0, R92, 0x1, R5 ;  /* 0x000000015c000824 */ /* 0x004fe200078e0205 */
[----:B------:R-:W-:Y:S05]  /*7210*/  @P0 WARPSYNC.ALL ;  /* 0x0000000000000948 */ /* 0x000fea0003800000 */
[----:B------:R3:W4:Y:S04]  /*7220*/  @P0 LDSM.16.M88.4 R48, [R4+UR44+0x400] ;  /* 0x0004002c0430083b */ /* 0x0007280008000200 */
[----:B------:R3:W2:Y:S04]  /*7230*/  @P0 LDSM.16.M88.4 R56, [R2+0x400] ;  /* 0x000400000238083b */ /* 0x0006a80000000200 */
[----:B------:R3:W1:Y:S04]  /*7240*/  @P0 LDSM.16.M88.4 R64, [R5+0x400] ;  /* 0x000400000540083b */ /* 0x0006680000000200 */
[----:B------:R3:W1:Y:S02]  /*7250*/  @P0 LDSM.16.M88.4 R72, [R0+0x400] ;  /* 0x000400000048083b */ /* 0x0006640000000200 */
.L_x_115:
[----:B------:R-:W-:Y:S05]  /*7260*/  BSYNC B1 ;  /* 0x0000000000017941 */ /* 0x000fea0003800000 */
.L_x_114:
[----:B------:R-:W-:Y:S05]  /*7270*/  VIADD R3, R39, 0x40 ;  /* 0x0000004027037836 */ /* 0x000fea0000000000 */
[----:B------:R-:W-:Y:S04]  /*7280*/  SHF.R.U32.HI R3, RZ, 0x15, R3 ;  /* 0x00000015ff037819 */ /* 0x000fe80000011603 */
[----:B------:R-:W-:Y:S11]  /*7290*/  LOP3.LUT P0, RZ, R3, 0x3, R82, 0x48, !PT ;  /* 0x0000000303ff7812 */ /* 0x000ff60007804852 */
[----:B------:R-:W-:Y:S02]  /*72a0*/  @!UPT UIADD3 URZ, UPT, UPT, URZ, URZ, URZ ;  /* 0x000000fffffff290 */ /* 0x000fe4000fffe0ff */
[----:B------:R-:W-:Y:S05]  /*72b0*/  @!P0 BRA `(.L_x_119) ;  /* 0x0000000000408947 */ /* 0x000fea0003800000 */
[----:B------:R-:W5:Y:S01]  /*72c0*/  LDCU.64 UR8, c[0x4][0x70] ;  /* 0x01000e00ff0877ac */ /* 0x000f620008000a00 */
[----:B------:R-:W-:Y:S01]  /*72d0*/  MOV R3, 0x0 ;  /* 0x0000000000037802 */ /* 0x000fe20000000f00 */
[----:B------:R-:W-:Y:S02]  /*72e0*/  HFMA2 R12, -RZ, RZ, 0, 5.9604644775390625e-08 ;  /* 0x00000001ff0c7431 */ /* 0x000fe400000001ff */
[----:B------:R-:W-:Y:S02]  /*72f0*/  IMAD.MOV.U32 R8, RZ, RZ, 0x192 ;  /* 0x00000192ff087424 */ /* 0x000fe400078e00ff */
[----:B------:R-:W-:Y:S01]  /*7300*/  IMAD.MOV.U32 R13, RZ, RZ, RZ ;  /* 0x000000ffff0d7224 */ /* 0x000fe200078e00ff */
[----:B------:R-:W2:Y:S01]  /*7310*/  LDCU.64 UR6, c[0x4][0x78] ;  /* 0x01000f00ff0677ac */ /* 0x000ea20008000a00 */
[----:B---3--:R-:W3:Y:S01]  /*7320*/  LDC.64 R2, c[0x4][R3] ;  /* 0x0100000003027b82 */ /* 0x008ee20000000a00 */
[----:B------:R-:W4:Y:S01]  /*7330*/  LDCU.64 UR4, c[0x4][0x10] ;  /* 0x01000200ff0477ac */ /* 0x000f220008000a00 */
[----:B-----5:R-:W-:Y:S01]  /*7340*/  MOV R5, UR9 ;  /* 0x0000000900057c02 */ /* 0x020fe20008000f00 */
[----:B------:R-:W-:Y:S01]  /*7350*/  IMAD.U32 R4, RZ, RZ, UR8 ;  /* 0x00000008ff047e24 */ /* 0x000fe2000f8e00ff */
[----:B--2---:R-:W-:Y:S01]  /*7360*/  MOV R7, UR7 ;  /* 0x0000000700077c02 */ /* 0x004fe20008000f00 */
[----:B------:R-:W-:Y:S01]  /*7370*/  IMAD.U32 R6, RZ, RZ, UR6 ;  /* 0x00000006ff067e24 */ /* 0x000fe2000f8e00ff */
[----:B----4-:R-:W-:Y:S01]  /*7380*/  MOV R11, UR5 ;  /* 0x00000005000b7c02 */ /* 0x010fe20008000f00 */
[----:B------:R-:W-:Y:S02]  /*7390*/  IMAD.U32 R10, RZ, RZ, UR4 ;  /* 0x00000004ff0a7e24 */ /* 0x000fe4000f8e00ff */
[----:B------:R-:W-:Y:S07]  /*73a0*/  LEPC R20, `(.L_x_119) ;  /* 0x000000001014794e */ /* 0x000fee0000000000 */
[----:B-1-3--:R-:W-:Y:S05]  /*73b0*/  CALL.ABS.NOINC R2 ;  /* 0x0000000002007343 */ /* 0x00afea0003c00000 */
.L_x_119:
[C---:B----4-:R-:W-:Y:S01]  /*73c0*/  SHF.L.U32 R40, R48.reuse, 0x10, RZ ;  /* 0x0000001030287819 */ /* 0x050fe200000006ff */
[----:B------:R-:W-:Y:S05]  /*73d0*/  WARPSYNC.ALL ;  /* 0x0000000000007948 */ /* 0x000fea0003800000 */
[----:B------:R-:W-:Y:S01]  /*73e0*/  R2UR UR4, R39 ;  /* 0x00000000270472ca */ /* 0x000fe200000e0000 */
[----:B------:R-:W4:Y:S01]  /*73f0*/  S2R R101, SR_CgaCtaId ;  /* 0x0000000000657919 */ /* 0x000f220000008800 */
[----:B------:R-:W-:Y:S01]  /*7400*/  LOP3.LUT R43, R48, 0xffff0000, RZ, 0xc0, !PT ;  /* 0xffff0000302b7812 */ /* 0x000fe200078ec0ff */
[----:B------:R-:W-:Y:S01]  /*7410*/  BSSY.RECONVERGENT B0, `(.L_x_120) ;  /* 0x000008e000007945 */ /* 0x000fe20003800200 */
[----:B------:R-:W-:Y:S02]  /*7420*/  LOP3.LUT R42, R49, 0xffff0000, RZ, 0xc0, !PT ;  /* 0xffff0000312a7812 */ /* 0x000fe400078ec0ff */
[----:B------:R-:W-:Y:S02]  /*7430*/  LOP3.LUT R44, R50, 0xffff0000, RZ, 0xc0, !PT ;  /* 0xffff0000322c7812 */ /* 0x000fe400078ec0ff */
[----:B--2---:R-:W-:Y:S02]  /*7440*/  SHF.L.U32 R45, R59, 0x10, RZ ;  /* 0x000000103b2d7819 */ /* 0x004fe400000006ff */
[----:B------:R-:W-:Y:S02]  /*7450*/  ISETP.NE.AND P6, PT, R95, RZ, PT ;  /* 0x000000ff5f00720c */ /* 0x000fe40003fc5270 */
[----:B------:R-:W-:Y:S01]  /*7460*/  ISETP.NE.AND P0, PT, R94, RZ, PT ;  /* 0x000000ff5e00720c */ /* 0x000fe20003f05270 */
[----:B---3--:R-:W2:Y:S01]  /*7470*/  LDTM.16dp256bit.x8 R4, tmem[UR4+0x40] ;  /* 0x00004004000479ee */ /* 0x008ea200081a0000 */
[----:B------:R-:W-:Y:S09]  /*7480*/  MOV R63, UR46 ;  /* 0x0000002e003f7c02 */ /* 0x000ff20008000f00 */
[----:B------:R-:W-:Y:S02]  /*7490*/  @P6 LEA R63, R63, UR44, 0x3 ;  /* 0x0000002c3f3f6c11 */ /* 0x000fe4000f8e18ff */
[----:B-1----:R-:W-:Y:S02]  /*74a0*/  @P6 SHF.L.U32 R108, R91, 0x1f, RZ ;  /* 0x0000001f5b6c6819 */ /* 0x002fe400000006ff */
[----:B------:R-:W-:Y:S02]  /*74b0*/  @P6 IADD3 R102, PT, PT, R63, 0xb0, RZ ;  /* 0x000000b03f666810 */ /* 0x000fe40007ffe0ff */
[----:B------:R-:W-:Y:S02]  /*74c0*/  LEA R63, R46, UR44, 0x3 ;  /* 0x0000002c2e3f7c11 */ /* 0x000fe4000f8e18ff */
[----:B----4-:R-:W-:Y:S01]  /*74d0*/  @P6 PRMT R102, R101, 0x654, R102 ;  /* 0x0000065465666816 */ /* 0x010fe20000000066 */
[C---:B--2---:R-:W-:Y:S01]  /*74e0*/  FMUL R0, R38.reuse, R4 ;  /* 0x0000000426007220 */ /* 0x044fe20000400000 */
[C---:B------:R-:W-:Y:S01]  /*74f0*/  FMUL R2, R38.reuse, R5 ;  /* 0x0000000526027220 */ /* 0x040fe20000400000 */
[C---:B------:R-:W-:Y:S01]  /*7500*/  FMUL R3, R38.reuse, R6 ;  /* 0x0000000626037220 */ /* 0x040fe20000400000 */
[C---:B------:R-:W-:Y:S01]  /*7510*/  FMUL R7, R38.reuse, R7 ;  /* 0x0000000726077220 */ /* 0x040fe20000400000 */
[----:B------:R-:W-:Y:S01]  /*7520*/  FFMA R0, R41, R40, R0 ;  /* 0x0000002829007223 */ /* 0x000fe20000000000 */
[----:B------:R-:W-:Y:S01]  /*7530*/  SHF.L.U32 R40, R49, 0x10, RZ ;  /* 0x0000001031287819 */ /* 0x000fe200000006ff */
[----:B------:R-:W-:Y:S01]  /*7540*/  FFMA R2, R41, R43, R2 ;  /* 0x0000002b29027223 */ /* 0x000fe20000000002 */
[----:B------:R-:W-:Y:S01]  /*7550*/  SHF.L.U32 R43, R51, 0x10, RZ ;  /* 0x00000010332b7819 */ /* 0x000fe200000006ff */
[C---:B------:R-:W-:Y:S01]  /*7560*/  FMUL R4, R38.reuse, R8 ;  /* 0x0000000826047220 */ /* 0x040fe20000400000 */
[----:B------:R-:W-:Y:S01]  /*7570*/  FMUL R5, R38, R9 ;  /* 0x0000000926057220 */ /* 0x000fe20000400000 */
[C---:B------:R-:W-:Y:S01]  /*7580*/  FFMA R3, R41.reuse, R40, R3 ;  /* 0x0000002829037223 */ /* 0x040fe20000000003 */
[----:B------:R-:W-:Y:S01]  /*7590*/  SHF.L.U32 R40, R50, 0x10, RZ ;  /* 0x0000001032287819 */ /* 0x000fe200000006ff */
[----:B------:R-:W-:Y:S01]  /*75a0*/  FFMA R7, R41, R42, R7 ;  /* 0x0000002a29077223 */ /* 0x000fe20000000007 */
[----:B------:R-:W-:Y:S01]  /*75b0*/  LOP3.LUT R42, R51, 0xffff0000, RZ, 0xc0, !PT ;  /* 0xffff0000332a7812 */ /* 0x000fe200078ec0ff */
[----:B------:R-:W-:Y:S01]  /*75c0*/  FMUL R6, R38, R10 ;  /* 0x0000000a26067220 */ /* 0x000fe20000400000 */
[----:B------:R-:W-:Y:S01]  /*75d0*/  F2FP.BF16.F32.PACK_AB R52, R2, R0 ;  /* 0x000000000234723e */ /* 0x000fe200000010ff */
        /* <DEDUP_REMOVED lines=18> */
[C---:B------:R-:W-:Y:S01]  /*7700*/  LOP3.LUT R42, R58.reuse, 0xffff0000, RZ, 0xc0, !PT ;  /* 0xffff00003a2a7812 */ /* 0x040fe200078ec0ff */
[----:B------:R-:W-:Y:S01]  /*7710*/  FFMA R10, R41, R43, R10 ;  /* 0x0000002b290a7223 */ /* 0x000fe2000000000a */
[----:B------:R-:W-:Y:S01]  /*7720*/  SHF.L.U32 R43, R58, 0x10, RZ ;  /* 0x000000103a2b7819 */ /* 0x000fe200000006ff */
[C---:B------:R-:W-:Y:S01]  /*7730*/  FMUL R15, R38.reuse, R15 ;  /* 0x0000000f260f7220 */ /* 0x040fe20000400000 */
[----:B------:R-:W-:Y:S01]  /*7740*/  F2FP.BF16.F32.PACK_AB R68, R9, R8 ;  /* 0x000000080944723e */ /* 0x000fe200000010ff */
[C---:B------:R-:W-:Y:S01]  /*7750*/  FMUL R12, R38.reuse, R16 ;  /* 0x00000010260c7220 */ /* 0x040fe20000400000 */
[----:B------:R-:W-:Y:S01]  /*7760*/  FMUL R13, R38, R17 ;  /* 0x00000011260d7220 */ /* 0x000fe20000400000 */
[----:B------:R-:W-:Y:S01]  /*7770*/  FFMA R15, R41, R40, R15 ;  /* 0x00000028290f7223 */ /* 0x000fe2000000000f */
[----:B------:R-:W-:Y:S01]  /*7780*/  LOP3.LUT R40, R59, 0xffff0000, RZ, 0xc0, !PT ;  /* 0xffff00003b287812 */ /* 0x000fe200078ec0ff */
[----:B------:R-:W-:Y:S01]  /*7790*/  FFMA R12, R41, R43, R12 ;  /* 0x0000002b290c7223 */ /* 0x000fe2000000000c */
[----:B------:R-:W-:Y:S01]  /*77a0*/  SHF.L.U32 R43, R64, 0x10, RZ ;  /* 0x00000010402b7819 */ /* 0x000fe200000006ff */
[----:B------:R-:W-:Y:S01]  /*77b0*/  FMUL R14, R38, R18 ;  /* 0x00000012260e7220 */ /* 0x000fe20000400000 */
[----:B------:R-:W-:Y:S01]  /*77c0*/  F2FP.BF16.F32.PACK_AB R69, R15, R10 ;  /* 0x0000000a0f45723e */ /* 0x000fe200000010ff */
[----:B------:R-:W-:Y:S01]  /*77d0*/  FFMA R13, R41, R42, R13 ;  /* 0x0000002a290d7223 */ /* 0x000fe2000000000d */
[----:B------:R-:W-:Y:S01]  /*77e0*/  LOP3.LUT R42, R64, 0xffff0000, RZ, 0xc0, !PT ;  /* 0xffff0000402a7812 */ /* 0x000fe200078ec0ff */
[C---:B------:R-:W-:Y:S01]  /*77f0*/  FMUL R19, R38.reuse, R19 ;  /* 0x0000001326137220 */ /* 0x040fe20000400000 */
[C---:B------:R-:W-:Y:S01]  /*7800*/  FMUL R16, R38.reuse, R20 ;  /* 0x0000001426107220 */ /* 0x040fe20000400000 */
[C---:B------:R-:W-:Y:S01]  /*7810*/  FMUL R17, R38.reuse, R21 ;  /* 0x0000001526117220 */ /* 0x040fe20000400000 */
[----:B------:R-:W-:Y:S01]  /*7820*/  F2FP.BF16.F32.PACK_AB R70, R13, R12 ;  /* 0x0000000c0d46723e */ /* 0x000fe200000010ff */
[----:B------:R-:W-:Y:S01]  /*7830*/  FFMA R14, R41, R45, R14 ;  /* 0x0000002d290e7223 */ /* 0x000fe2000000000e */
[----:B------:R-:W-:Y:S01]  /*7840*/  SHF.L.U32 R45, R65, 0x10, RZ ;  /* 0x00000010412d7819 */ /* 0x000fe200000006ff */
[----:B------:R1:W-:Y:S01]  /*7850*/  STSM.16.M88.4 [R97+0x2400], R52 ;  /* 0x0024003461007844 */ /* 0x0003e20000000200 */
[----:B------:R-:W-:Y:S01]  /*7860*/  FFMA R19, R41, R40, R19 ;  /* 0x0000002829137223 */ /* 0x000fe20000000013 */
[----:B------:R-:W-:Y:S01]  /*7870*/  LOP3.LUT R40, R65, 0xffff0000, RZ, 0xc0, !PT ;  /* 0xffff000041287812 */ /* 0x000fe200078ec0ff */
[----:B------:R-:W-:Y:S01]  /*7880*/  FFMA R16, R41, R43, R16 ;  /* 0x0000002b29107223 */ /* 0x000fe20000000010 */
[----:B------:R-:W-:Y:S01]  /*7890*/  SHF.L.U32 R43, R67, 0x10, RZ ;  /* 0x00000010432b7819 */ /* 0x000fe200000006ff */
[----:B------:R-:W-:Y:S01]  /*78a0*/  FMUL R18, R38, R22 ;  /* 0x0000001626127220 */ /* 0x000fe20000400000 */
[----:B------:R-:W-:Y:S01]  /*78b0*/  F2FP.BF16.F32.PACK_AB R71, R19, R14 ;  /* 0x0000000e1347723e */ /* 0x000fe200000010ff */
[C---:B------:R-:W-:Y:S01]  /*78c0*/  FFMA R17, R41.reuse, R42, R17 ;  /* 0x0000002a29117223 */ /* 0x040fe20000000011 */
[----:B------:R-:W-:Y:S01]  /*78d0*/  SHF.L.U32 R42, R66, 0x10, RZ ;  /* 0x00000010422a7819 */ /* 0x000fe200000006ff */
[C---:B------:R-:W-:Y:S01]  /*78e0*/  FMUL R23, R38.reuse, R23 ;  /* 0x0000001726177220 */ /* 0x040fe20000400000 */
[----:B------:R-:W-:Y:S01]  /*78f0*/  FMUL R20, R38, R24 ;  /* 0x0000001826147220 */ /* 0x000fe20000400000 */
[----:B------:R-:W-:Y:S01]  /*7900*/  FFMA R18, R41, R45, R18 ;  /* 0x0000002d29127223 */ /* 0x000fe20000000012 */
[----:B------:R-:W-:Y:S01]  /*7910*/  SHF.L.U32 R45, R75, 0x10, RZ ;  /* 0x000000104b2d7819 */ /* 0x000fe200000006ff */
[C---:B------:R-:W-:Y:S01]  /*7920*/  FFMA R23, R41.reuse, R40, R23 ;  /* 0x0000002829177223 */ /* 0x040fe20000000017 */
[----:B------:R-:W-:Y:S01]  /*7930*/  LOP3.LUT R40, R66, 0xffff0000, RZ, 0xc0, !PT ;  /* 0xffff000042287812 */ /* 0x000fe200078ec0ff */
[----:B------:R-:W-:Y:S01]  /*7940*/  FFMA R20, R41, R42, R20 ;  /* 0x0000002a29147223 */ /* 0x000fe20000000014 */
[----:B------:R-:W-:Y:S01]  /*7950*/  LOP3.LUT R42, R67, 0xffff0000, RZ, 0xc0, !PT ;  /* 0xffff0000432a7812 */ /* 0x000fe200078ec0ff */
[C---:B------:R-:W-:Y:S01]  /*7960*/  FMUL R21, R38.reuse, R25 ;  /* 0x0000001926157220 */ /* 0x040fe20000400000 */
[C---:B------:R-:W-:Y:S01]  /*7970*/  FMUL R22, R38.reuse, R26 ;  /* 0x0000001a26167220 */ /* 0x040fe20000400000 */
[C---:B------:R-:W-:Y:S01]  /*7980*/  FMUL R27, R38.reuse, R27 ;  /* 0x0000001b261b7220 */ /* 0x040fe20000400000 */
[----:B------:R-:W-:Y:S01]  /*7990*/  FMUL R24, R38, R28 ;  /* 0x0000001c26187220 */ /* 0x000fe20000400000 */
[C---:B------:R-:W-:Y:S01]  /*79a0*/  FFMA R21, R41.reuse, R40, R21 ;  /* 0x0000002829157223 */ /* 0x040fe20000000015 */
[C---:B------:R-:W-:Y:S01]  /*79b0*/  SHF.L.U32 R40, R72.reuse, 0x10, RZ ;  /* 0x0000001048287819 */ /* 0x040fe200000006ff */
[----:B------:R-:W-:Y:S01]  /*79c0*/  FFMA R22, R41, R43, R22 ;  /* 0x0000002b29167223 */ /* 0x000fe20000000016 */
[----:B------:R-:W-:Y:S01]  /*79d0*/  SHF.L.U32 R43, R73, 0x10, RZ ;  /* 0x00000010492b7819 */ /* 0x000fe200000006ff */
[----:B------:R2:W-:Y:S01]  /*79e0*/  STSM.16.M88.4 [R96+0x2400], R68 ;  /* 0x0024004460007844 */ /* 0x0005e20000000200 */
[C---:B------:R-:W-:Y:S01]  /*79f0*/  FFMA R27, R41.reuse, R42, R27 ;  /* 0x0000002a291b7223 */ /* 0x040fe2000000001b */
[----:B------:R-:W-:Y:S01]  /*7a00*/  LOP3.LUT R42, R72, 0xffff0000, RZ, 0xc0, !PT ;  /* 0xffff0000482a7812 */ /* 0x000fe200078ec0ff */
[C---:B------:R-:W-:Y:S01]  /*7a10*/  FMUL R25, R38.reuse, R29 ;  /* 0x0000001d26197220 */ /* 0x040fe20000400000 */
[C---:B------:R-:W-:Y:S01]  /*7a20*/  FMUL R26, R38.reuse, R30 ;  /* 0x0000001e261a7220 */ /* 0x040fe20000400000 */
[----:B------:R-:W-:Y:S01]  /*7a30*/  FFMA R24, R41, R40, R24 ;  /* 0x0000002829187223 */ /* 0x000fe20000000018 */
[----:B------:R-:W-:Y:S01]  /*7a40*/  LOP3.LUT R40, R73, 0xffff0000, RZ, 0xc0, !PT ;  /* 0xffff000049287812 */ /* 0x000fe200078ec0ff */
[C---:B------:R-:W-:Y:S01]  /*7a50*/  FFMA R25, R41.reuse, R42, R25 ;  /* 0x0000002a29197223 */ /* 0x040fe20000000019 */
[C---:B------:R-:W-:Y:S01]  /*7a60*/  FFMA R26, R41.reuse, R43, R26 ;  /* 0x0000002b291a7223 */ /* 0x040fe2000000001a */
[----:B------:R-:W-:Y:S01]  /*7a70*/  FMUL R31, R38, R31 ;  /* 0x0000001f261f7220 */ /* 0x000fe20000400000 */
[----:B------:R-:W-:Y:S01]  /*7a80*/  SHF.L.U32 R43, R74, 0x10, RZ ;  /* 0x000000104a2b7819 */ /* 0x000fe200000006ff */
[----:B------:R-:W-:Y:S01]  /*7a90*/  FMUL R28, R38, R32 ;  /* 0x00000020261c7220 */ /* 0x000fe20000400000 */
[----:B------:R-:W-:Y:S01]  /*7aa0*/  LOP3.LUT R42, R74, 0xffff0000, RZ, 0xc0, !PT ;  /* 0xffff00004a2a7812 */ /* 0x000fe200078ec0ff */
[C---:B------:R-:W-:Y:S01]  /*7ab0*/  FMUL R29, R38.reuse, R33 ;  /* 0x00000021261d7220 */ /* 0x040fe20000400000 */
[C---:B------:R-:W-:Y:S01]  /*7ac0*/  FMUL R30, R38.reuse, R34 ;  /* 0x00000022261e7220 */ /* 0x040fe20000400000 */
[C---:B------:R-:W-:Y:S01]  /*7ad0*/  FFMA R31, R41.reuse, R40, R31 ;  /* 0x00000028291f7223 */ /* 0x040fe2000000001f */
[----:B------:R-:W-:Y:S01]  /*7ae0*/  FMUL R35, R38, R35 ;  /* 0x0000002326237220 */ /* 0x000fe20000400000 */
[C---:B------:R-:W-:Y:S01]  /*7af0*/  FFMA R28, R41.reuse, R43, R28 ;  /* 0x0000002b291c7223 */ /* 0x040fe2000000001c */
[C---:B------:R-:W-:Y:S01]  /*7b00*/  FFMA R29, R41.reuse, R42, R29 ;  /* 0x0000002a291d7223 */ /* 0x040fe2000000001d */
[C---:B------:R-:W-:Y:S01]  /*7b10*/  FFMA R30, R41.reuse, R45, R30 ;  /* 0x0000002d291e7223 */ /* 0x040fe2000000001e */
[----:B------:R-:W-:Y:S01]  /*7b20*/  FFMA R35, R41, R44, R35 ;  /* 0x0000002c29237223 */ /* 0x000fe20000000023 */
[----:B-1----:R-:W-:Y:S02]  /*7b30*/  F2FP.BF16.F32.PACK_AB R52, R17, R16 ;  /* 0x000000101134723e */ /* 0x002fe400000010ff */
[----:B------:R-:W-:Y:S02]  /*7b40*/  F2FP.BF16.F32.PACK_AB R53, R23, R18 ;  /* 0x000000121735723e */ /* 0x000fe400000010ff */
[----:B------:R-:W-:Y:S02]  /*7b50*/  F2FP.BF16.F32.PACK_AB R54, R21, R20 ;  /* 0x000000141536723e */ /* 0x000fe400000010ff */
[----:B------:R-:W-:Y:S02]  /*7b60*/  F2FP.BF16.F32.PACK_AB R55, R27, R22 ;  /* 0x000000161b37723e */ /* 0x000fe400000010ff */
[----:B------:R-:W-:Y:S02]  /*7b70*/  F2FP.BF16.F32.PACK_AB R104, R25, R24 ;  /* 0x000000181968723e */ /* 0x000fe400000010ff */
[----:B------:R-:W-:Y:S01]  /*7b80*/  F2FP.BF16.F32.PACK_AB R105, R31, R26 ;  /* 0x0000001a1f69723e */ /* 0x000fe200000010ff */
[----:B------:R2:W-:Y:S01]  /*7b90*/  STSM.16.M88.4 [R99+0x2000], R52 ;  /* 0x0020003463007844 */ /* 0x0005e20000000200 */
[----:B------:R-:W-:Y:S02]  /*7ba0*/  F2FP.BF16.F32.PACK_AB R106, R29, R28 ;  /* 0x0000001c1d6a723e */ /* 0x000fe400000010ff */
[----:B------:R-:W-:Y:S05]  /*7bb0*/  F2FP.BF16.F32.PACK_AB R107, R35, R30 ;  /* 0x0000001e236b723e */ /* 0x000fea00000010ff */
[----:B------:R2:W-:Y:S01]  /*7bc0*/  STSM.16.M88.4 [R100+0x2000], R104 ;  /* 0x0020006864007844 */ /* 0x0005e20000000200 */
[----:B------:R-:W-:Y:S01]  /*7bd0*/  @!PT LDS RZ, [RZ] ;  /* 0x00000000fffff984 */ /* 0x000fe20000000800 */
[----:B------:R-:W-:Y:S01]  /*7be0*/  @!PT LDS RZ, [RZ] ;  /* 0x00000000fffff984 */ /* 0x000fe20000000800 */
[----:B------:R-:W-:Y:S01]  /*7bf0*/  @!PT LDS RZ, [RZ] ;  /* 0x00000000fffff984 */ /* 0x000fe20000000800 */
[----:B------:R-:W-:Y:S01]  /*7c00*/  @!PT LDS RZ, [RZ] ;  /* 0x00000000fffff984 */ /* 0x000fe20000000800 */
[----:B------:R1:W-:Y:S07]  /*7c10*/  MEMBAR.ALL.CTA ;  /* 0x0000000000007992 */ /* 0x0003ee0000008000 */
[----:B-1----:R-:W1:Y:S02]  /*7c20*/  FENCE.VIEW.ASYNC.S ;  /* 0x00000000000073c6 */ /* 0x002e640000000000 */
[----:B-1----:R-:W-:Y:S06]  /*7c30*/  BAR.SYNC.DEFER_BLOCKING 0x1, 0x80 ;  /* 0x0042000000007b1d */ /* 0x002fec0000010000 */
[----:B------:R-:W-:Y:S05]  /*7c40*/  @P0 BRA `(.L_x_121) ;  /* 0x0000000000280947 */ /* 0x000fea0003800000 */
[----:B------:R-:W1:Y:S01]  /*7c50*/  LDCU.64 UR6, c[0x0][0x348] ;  /* 0x00006900ff0677ac */ /* 0x000e620008000a00 */
[----:B------:R-:W-:Y:S02]  /*7c60*/  UIADD3 UR9, UPT, UPT, UR49, 0x40, URZ ;  /* 0x0000004031097890 */ /* 0x000fe4000fffe0ff */
[----:B------:R-:W-:Y:S01]  /*7c70*/  UIADD3 UR8, UPT, UPT, UR44, 0x2400, URZ ;  /* 0x000024002c087890 */ /* 0x000fe2000fffe0ff */
[----:B------:R-:W-:Y:S01]  /*7c80*/  UMOV UR10, UR50 ;  /* 0x00000032000a7c82 */ /* 0x000fe20008000000 */
[----:B------:R-:W-:Y:S01]  /*7c90*/  UMOV UR11, UR36 ;  /* 0x00000024000b7c82 */ /* 0x000fe20008000000 */
[----:B-1----:R-:W-:Y:S04]  /*7ca0*/  UIADD3 UR4, UP0, UPT, UR6, 0x680, URZ ;  /* 0x0000068006047890 */ /* 0x002fe8000ff1e0ff */
[----:B------:R-:W-:Y:S09]  /*7cb0*/  UIADD3.X UR5, UPT, UPT, URZ, UR7, URZ, UP0, !UPT ;  /* 0x00000007ff057290 */ /* 0x000ff200087fe4ff */
[----:B------:R1:W-:Y:S01]  /*7cc0*/  UTMASTG.3D [UR8], [UR4] ;  /* 0x00000008040073b5 */ /* 0x0003e20008010000 */
[----:B------:R0:W-:Y:S01]  /*7cd0*/  UTMACMDFLUSH ;  /* 0x00000000000079b7 */ /* 0x0001e20000000000 */
[----:B-1----:R-:W-:Y:S04]  /*7ce0*/  DEPBAR.LE SB0, 0x1 ;  /* 0x000080400000791a */ /* 0x002fe80000000000 */
.L_x_121:
[----:B------:R-:W-:Y:S05]  /*7cf0*/  BSYNC.RECONVERGENT B0 ;  /* 0x0000000000007941 */ /* 0x000fea0003800200 */
.L_x_120:
[----:B------:R-:W-:Y:S01]  /*7d00*/  BAR.SYNC.DEFER_BLOCKING 0x1, 0x80 ;  /* 0x0042000000007b1d */ /* 0x000fe20000010000 */
[----:B------:R-:W-:Y:S04]  /*7d10*/  UIADD3 UR4, UPT, UPT, UR46, 0x1, URZ ;  /* 0x000000012e047890 */ /* 0x000fe8000fffe0ff */
[----:B------:R-:W-:Y:S04]  /*7d20*/  UISETP.NE.AND UP0, UPT, UR4, 0x4, UPT ;  /* 0x000000040400788c */ /* 0x000fe8000bf05270 */
[----:B------:R-:W-:Y:S01]  /*7d30*/  USEL UR45, UR4, URZ, UP0 ;  /* 0x000000ff042d7287 */ /* 0x000fe20008000000 */
[----:B------:R1:W-:Y:S01]  /*7d40*/  @P6 SYNCS.ARRIVE.TRANS64.RED.A1T0 RZ, [R102+URZ], RZ ;  /* 0x000000ff66ff69a7 */ /* 0x0003e200081004ff */
[----:B------:R-:W-:Y:S01]  /*7d50*/  BSSY B1, `(.L_x_122) ;  /* 0x0000018000017945 */ /* 0x000fe20003800000 */
[----:B------:R-:W3:Y:S02]  /*7d60*/  @P6 SYNCS.PHASECHK.TRANS64.TRYWAIT P0, [R63+URZ+0x90], R108 ;  /* 0x0000906c3f0065a7 */ /* 0x000ee400080011ff */
[----:B---3--:R-:W-:Y:S01]  /*7d70*/  @P6 SEL R60, RZ, 0x1, !P0 ;  /* 0x00000001ff3c6807 */ /* 0x008fe20004000000 */
[----:B-1----:R-:W-:Y:S06]  /*7d80*/  @!P6 BRA `(.L_x_123) ;  /* 0x000000000050e947 */ /* 0x002fec0003800000 */
        /* <DEDUP_REMOVED lines=8> */
[----:B------:R-:W-:Y:S04]  /*7e10*/  SHF.L.U32 R4, R91, 0x1f, RZ ;  /* 0x0000001f5b047819 */ /* 0x000fe800000006ff */
[----:B------:R-:W1:Y:S02]  /*7e20*/  SYNCS.PHASECHK.TRANS64.TRYWAIT P0, [R63+URZ+0x90], R4 ;  /* 0x000090043f0075a7 */ /* 0x000e6400080011ff */
[----:B-1----:R-:W-:Y:S05]  /*7e30*/  @!P0 BRA `(.L_x_126) ;  /* 0x0000002400fc8947 */ /* 0x002fea0003800000 */
.L_x_125:
[----:B------:R-:W-:Y:S05]  /*7e40*/  BSYNC B0 ;  /* 0x0000000000007941 */ /* 0x000fea0003800000 */
.L_x_124:
[----:B------:R-:W-:Y:S02]  /*7e50*/  ISETP.NE.AND P0, PT, R61, RZ, PT ;  /* 0x000000ff3d00720c */ /* 0x000fe40003f05270 */
[----:B------:R-:W-:Y:S11]  /*7e60*/  IADD3 R46, PT, PT, R46, 0x1, RZ ;  /* 0x000000012e2e7810 */ /* 0x000ff60007ffe0ff */
[----:B-1----:R-:W-:Y:S01]  /*7e70*/  @P0 IMAD.IADD R4, R92, 0x1, R3 ;  /* 0x000000015c040824 */ /* 0x002fe200078e0203 */
[----:B------:R-:W-:Y:S05]  /*7e80*/  @P0 WARPSYNC.ALL ;  /* 0x0000000000000948 */ /* 0x000fea0003800000 */
[----:B------:R1:W3:Y:S04]  /*7e90*/  @P0 LDSM.16.M88.4 R48, [R2+UR44+0x400] ;  /* 0x0004002c0230083b */ /* 0x0002e80008000200 */
[----:B------:R1:W4:Y:S04]  /*7ea0*/  @P0 LDSM.16.M88.4 R56, [R0+0x400] ;  /* 0x000400000038083b */ /* 0x0003280000000200 */
[----:B------:R1:W1:Y:S04]  /*7eb0*/  @P0 LDSM.16.M88.4 R64, [R3+0x400] ;  /* 0x000400000340083b */ /* 0x0002680000000200 */
[----:B------:R1:W1:Y:S02]  /*7ec0*/  @P0 LDSM.16.M88.4 R72, [R4+0x400] ;  /* 0x000400000448083b */ /* 0x0002640000000200 */
.L_x_123:
[----:B------:R-:W-:Y:S05]  /*7ed0*/  BSYNC B1 ;  /* 0x0000000000017941 */ /* 0x000fea0003800000 */
.L_x_122:
[----:B-1----:R-:W-:Y:S05]  /*7ee0*/  VIADD R3, R39, 0x80 ;  /* 0x0000008027037836 */ /* 0x002fea0000000000 */
[----:B------:R-:W-:Y:S04]  /*7ef0*/  SHF.R.U32.HI R3, RZ, 0x15, R3 ;  /* 0x00000015ff037819 */ /* 0x000fe80000011603 */
[----:B------:R-:W-:Y:S11]  /*7f00*/  LOP3.LUT P0, RZ, R3, 0x3, R82, 0x48, !PT ;  /* 0x0000000303ff7812 */ /* 0x000ff60007804852 */
[----:B------:R-:W-:Y:S02]  /*7f10*/  @!UPT UIADD3 URZ, UPT, UPT, URZ, URZ, URZ ;  /* 0x000000fffffff290 */ /* 0x000fe4000fffe0ff */
[----:B------:R-:W-:Y:S05]  /*7f20*/  @!P0 BRA `(.L_x_127) ;  /* 0x0000000000408947 */ /* 0x000fea0003800000 */
[----:B------:R-:W1:Y:S01]  /*7f30*/  LDCU.64 UR8, c[0x4][0x70] ;  /* 0x01000e00ff0877ac */ /* 0x000e620008000a00 */
[----:B------:R-:W-:Y:S01]  /*7f40*/  MOV R3, 0x0 ;  /* 0x0000000000037802 */ /* 0x000fe20000000f00 */
[----:B------:R-:W-:Y:S02]  /*7f50*/  HFMA2 R12, -RZ, RZ, 0, 5.9604644775390625e-08 ;  /* 0x00000001ff0c7431 */ /* 0x000fe400000001ff */
[----:B------:R-:W-:Y:S02]  /*7f60*/  IMAD.MOV.U32 R8, RZ, RZ, 0x192 ;  /* 0x00000192ff087424 */ /* 0x000fe400078e00ff */
[----:B------:R-:W-:Y:S01]  /*7f70*/  IMAD.MOV.U32 R13, RZ, RZ, RZ ;  /* 0x000000ffff0d7224 */ /* 0x000fe200078e00ff */
[----:B------:R-:W5:Y:S01]  /*7f80*/  LDCU.64 UR6, c[0x4][0x78] ;  /* 0x01000f00ff0677ac */ /* 0x000f620008000a00 */
[----:B------:R-:W2:Y:S01]  /*7f90*/  LDC.64 R2, c[0x4][R3] ;  /* 0x0100000003027b82 */ /* 0x000ea20000000a00 */
[----:B------:R-:W3:Y:S01]  /*7fa0*/  LDCU.64 UR4, c[0x4][0x10] ;  /* 0x01000200ff0477ac */ /* 0x000ee20008000a00 */
[----:B-1----:R-:W-:Y:S01]  /*7fb0*/  MOV R5, UR9 ;  /* 0x0000000900057c02 */ /* 0x002fe20008000f00 */
[----:B------:R-:W-:Y:S01]  /*7fc0*/  IMAD.U32 R4, RZ, RZ, UR8 ;  /* 0x00000008ff047e24 */ /* 0x000fe2000f8e00ff */
[----:B-----5:R-:W-:Y:S01]  /*7fd0*/  MOV R7, UR7 ;  /* 0x0000000700077c02 */ /* 0x020fe20008000f00 */
[----:B------:R-:W-:Y:S01]  /*7fe0*/  IMAD.U32 R6, RZ, RZ, UR6 ;  /* 0x00000006ff067e24 */ /* 0x000fe2000f8e00ff */
[----:B---3--:R-:W-:Y:S01]  /*7ff0*/  MOV R11, UR5 ;  /* 0x00000005000b7c02 */ /* 0x008fe20008000f00 */
[----:B------:R-:W-:Y:S02]  /*8000*/  IMAD.U32 R10, RZ, RZ, UR4 ;  /* 0x00000004ff0a7e24 */ /* 0x000fe4000f8e00ff */
[----:B------:R-:W-:Y:S07]  /*8010*/  LEPC R20, `(.L_x_127) ;  /* 0x000000001014794e */ /* 0x000fee0000000000 */
[----:B--2-4-:R-:W-:Y:S05]  /*8020*/  CALL.ABS.NOINC R2 ;  /* 0x0000000002007343 */ /* 0x014fea0003c00000 */
.L_x_127:
[C---:B---3--:R-:W-:Y:S01]  /*8030*/  SHF.L.U32 R40, R48.reuse, 0x10, RZ ;  /* 0x0000001030287819 */ /* 0x048fe200000006ff */
[----:B------:R-:W-:Y:S05]  /*8040*/  WARPSYNC.ALL ;  /* 0x0000000000007948 */ /* 0x000fea0003800000 */
[----:B------:R-:W-:Y:S01]  /*8050*/  R2UR UR4, R39 ;  /* 0x00000000270472ca */ /* 0x000fe200000e0000 */
[----:B------:R-:W-:Y:S01]  /*8060*/  BSSY.RECONVERGENT B0, `(.L_x_128) ;  /* 0x000008f000007945 */ /* 0x000fe20003800200 */
[----:B------:R-:W-:Y:S02]  /*8070*/  LOP3.LUT R43, R48, 0xffff0000, RZ, 0xc0, !PT ;  /* 0xffff0000302b7812 */ /* 0x000fe400078ec0ff */
[----:B------:R-:W-:Y:S02]  /*8080*/  SHF.L.U32 R42, R49, 0x10, RZ ;  /* 0x00000010312a7819 */ /* 0x000fe400000006ff */
[C---:B------:R-:W-:Y:S02]  /*8090*/  SHF.L.U32 R45, R51.reuse, 0x10, RZ ;  /* 0x00000010332d7819 */ /* 0x040fe400000006ff */
[----:B------:R-:W-:Y:S02]  /*80a0*/  LOP3.LUT R44, R51, 0xffff0000, RZ, 0xc0, !PT ;  /* 0xffff0000332c7812 */ /* 0x000fe400078ec0ff */
[----:B------:R-:W-:Y:S02]  /*80b0*/  ISETP.NE.AND P6, PT, R95, RZ, PT ;  /* 0x000000ff5f00720c */ /* 0x000fe40003fc5270 */
[----:B------:R-:W-:Y:S01]  /*80c0*/  ISETP.NE.AND P0, PT, R94, RZ, PT ;  /* 0x000000ff5e00720c */ /* 0x000fe20003f05270 */
[----:B------:R-:W1:Y:S01]  /*80d0*/  LDTM.16dp256bit.x8 R4, tmem[UR4+0x80] ;  /* 0x00008004000479ee */ /* 0x000e6200081a0000 */
[----:B------:R-:W-:Y:S02]  /*80e0*/  MOV R63, UR45 ;  /* 0x0000002d003f7c02 */ /* 0x000fe40008000f00 */
[----:B------:R-:W-:Y:S07]  /*80f0*/  LEA R108, R46, UR44, 0x3 ;  /* 0x0000002c2e6c7c11 */ /* 0x000fee000f8e18ff */
[----:B------:R-:W-:Y:S04]  /*8100*/  @P6 LEA R63, R63, UR44, 0x3 ;  /* 0x0000002c3f3f6c11 */ /* 0x000fe8000f8e18ff */
[----:B------:R-:W-:Y:S02]  /*8110*/  @P6 IADD3 R102, PT, PT, R63, 0xb0, RZ ;  /* 0x000000b03f666810 */ /* 0x000fe40007ffe0ff */
[----:B------:R-:W-:Y:S02]  /*8120*/  @P6 SHF.L.U32 R63, R91, 0x1f, RZ ;  /* 0x0000001f5b3f6819 */ /* 0x000fe400000006ff */
[----:B------:R-:W-:Y:S01]  /*8130*/  @P6 PRMT R102, R101, 0x654, R102 ;  /* 0x0000065465666816 */ /* 0x000fe20000000066 */
[C---:B-1----:R-:W-:Y:S01]  /*8140*/  FMUL R0, R38.reuse, R4 ;  /* 0x0000000426007220 */ /* 0x042fe20000400000 */
[C---:B------:R-:W-:Y:S01]  /*8150*/  FMUL R2, R38.reuse, R5 ;  /* 0x0000000526027220 */ /* 0x040fe20000400000 */
[C---:B------:R-:W-:Y:S01]  /*8160*/  FMUL R3, R38.reuse, R6 ;  /* 0x0000000626037220 */ /* 0x040fe20000400000 */
        /* <DEDUP_REMOVED lines=8> */
[----:B--2---:R-:W-:Y:S01]  /*81f0*/  F2FP.BF16.F32.PACK_AB R68, R2, R0 ;  /* 0x000000000244723e */ /* 0x004fe200000010ff */
[----:B------:R-:W-:Y:S01]  /*8200*/  FMUL R5, R38, R9 ;  /* 0x0000000926057220 */ /* 0x000fe20000400000 */
[C---:B------:R-:W-:Y:S01]  /*8210*/  FFMA R7, R41.reuse, R40, R7 ;  /* 0x0000002829077223 */ /* 0x040fe20000000007 */
[----:B----4-:R-:W-:Y:S01]  /*8220*/  SHF.L.U32 R40, R56, 0x10, RZ ;  /* 0x0000001038287819 */ /* 0x010fe200000006ff */
[C---:B------:R-:W-:Y:S01]  /*8230*/  FMUL R6, R38.reuse, R10 ;  /* 0x0000000a26067220 */ /* 0x040fe20000400000 */
[C---:B------:R-:W-:Y:S01]  /*8240*/  FMUL R11, R38.reuse, R11 ;  /* 0x0000000b260b7220 */ /* 0x040fe20000400000 */
[----:B------:R-:W-:Y:S01]  /*8250*/  FFMA R4, R41, R43, R4 ;  /* 0x0000002b29047223 */ /* 0x000fe20000000004 */
[----:B------:R-:W-:Y:S01]  /*8260*/  SHF.L.U32 R43, R57, 0x10, RZ ;  /* 0x00000010392b7819 */ /* 0x000fe200000006ff */
[----:B------:R-:W-:Y:S01]  /*8270*/  FMUL R8, R38, R12 ;  /* 0x0000000c26087220 */ /* 0x000fe20000400000 */
[----:B------:R-:W-:Y:S01]  /*8280*/  F2FP.BF16.F32.PACK_AB R69, R7, R3 ;  /* 0x000000030745723e */ /* 0x000fe200000010ff */
[C---:B------:R-:W-:Y:S01]  /*8290*/  FFMA R5, R41.reuse, R42, R5 ;  /* 0x0000002a29057223 */ /* 0x040fe20000000005 */
[----:B------:R-:W-:Y:S01]  /*82a0*/  LOP3.LUT R42, R56, 0xffff0000, RZ, 0xc0, !PT ;  /* 0xffff0000382a7812 */ /* 0x000fe200078ec0ff */
[----:B------:R-:W-:Y:S01]  /*82b0*/  FFMA R6, R41, R45, R6 ;  /* 0x0000002d29067223 */ /* 0x000fe20000000006 */
[----:B------:R-:W-:Y:S01]  /*82c0*/  SHF.L.U32 R45, R65, 0x10, RZ ;  /* 0x00000010412d7819 */ /* 0x000fe200000006ff */
[----:B------:R-:W-:Y:S01]  /*82d0*/  FFMA R11, R41, R44, R11 ;  /* 0x0000002c290b7223 */ /* 0x000fe2000000000b */
[----:B------:R-:W-:Y:S01]  /*82e0*/  F2FP.BF16.F32.PACK_AB R70, R5, R4 ;  /* 0x000000040546723e */ /* 0x000fe200000010ff */
[----:B------:R-:W-:Y:S01]  /*82f0*/  FFMA R8, R41, R40, R8 ;  /* 0x0000002829087223 */ /* 0x000fe20000000008 */
[----:B------:R-:W-:Y:S01]  /*8300*/  LOP3.LUT R40, R57, 0xffff0000, RZ, 0xc0, !PT ;  /* 0xffff000039287812 */ /* 0x000fe200078ec0ff */
[C---:B------:R-:W-:Y:S01]  /*8310*/  FMUL R9, R38.reuse, R13 ;  /* 0x0000000d26097220 */ /* 0x040fe20000400000 */
[----:B------:R-:W-:Y:S01]  /*8320*/  F2FP.BF16.F32.PACK_AB R71, R11, R6 ;  /* 0x000000060b47723e */ /* 0x000fe200000010ff */
[C---:B------:R-:W-:Y:S01]  /*8330*/  FMUL R10, R38.reuse, R14 ;  /* 0x0000000e260a7220 */ /* 0x040fe20000400000 */
[----:B------:R-:W-:Y:S01]  /*8340*/  LOP3.LUT R44, R75, 0xffff0000, RZ, 0xc0, !PT ;  /* 0xffff00004b2c7812 */ /* 0x000fe200078ec0ff */
[----:B------:R-:W-:Y:S01]  /*8350*/  FMUL R15, R38, R15 ;  /* 0x0000000f260f7220 */ /* 0x000fe20000400000 */
        /* <DEDUP_REMOVED lines=8> */
[----:B------:R-:W-:Y:S01]  /*83e0*/  FMUL R13, R38, R17 ;  /* 0x00000011260d7220 */ /* 0x000fe20000400000 */
[----:B------:R-:W-:Y:S01]  /*83f0*/  F2FP.BF16.F32.PACK_AB R53, R15, R10 ;  /* 0x0000000a0f35723e */ /* 0x000fe200000010ff */
[C---:B------:R-:W-:Y:S01]  /*8400*/  FFMA R12, R41.reuse, R42, R12 ;  /* 0x0000002a290c7223 */ /* 0x040fe2000000000c */
[----:B------:R-:W-:Y:S01]  /*8410*/  LOP3.LUT R42, R64, 0xffff0000, RZ, 0xc0, !PT ;  /* 0xffff0000402a7812 */ /* 0x000fe200078ec0ff */
[C---:B------:R-:W-:Y:S01]  /*8420*/  FMUL R14, R38.reuse, R18 ;  /* 0x00000012260e7220 */ /* 0x040fe20000400000 */
[----:B------:R-:W-:Y:S01]  /*8430*/  FFMA R13, R41, R40, R13 ;  /* 0x00000028290d7223 */ /* 0x000fe2000000000d */
[----:B------:R-:W-:Y:S01]  /*8440*/  LOP3.LUT R40, R59, 0xffff0000, RZ, 0xc0, !PT ;  /* 0xffff00003b287812 */ /* 0x000fe200078ec0ff */
[----:B------:R-:W-:Y:S01]  /*8450*/  FMUL R19, R38, R19 ;  /* 0x0000001326137220 */ /* 0x000fe20000400000 */
[----:B------:R-:W-:Y:S01]  /*8460*/  FFMA R14, R41, R43, R14 ;  /* 0x0000002b290e7223 */ /* 0x000fe2000000000e */
[----:B------:R-:W-:Y:S01]  /*8470*/  SHF.L.U32 R43, R64, 0x10, RZ ;  /* 0x00000010402b7819 */ /* 0x000fe200000006ff */
[C---:B------:R-:W-:Y:S01]  /*8480*/  FMUL R16, R38.reuse, R20 ;  /* 0x0000001426107220 */ /* 0x040fe20000400000 */
[----:B------:R-:W-:Y:S01]  /*8490*/  F2FP.BF16.F32.PACK_AB R54, R13, R12 ;  /* 0x0000000c0d36723e */ /* 0x000fe200000010ff */
[----:B------:R1:W-:Y:S01]  /*84a0*/  STSM.16.M88.4 [R97+0x4400], R68 ;  /* 0x0044004461007844 */ /* 0x0003e20000000200 */
        /* <DEDUP_REMOVED lines=24> */
[----:B------:R2:W-:Y:S01]  /*8630*/  STSM.16.M88.4 [R96+0x4400], R52 ;  /* 0x0044003460007844 */ /* 0x0005e20000000200 */
[----:B------:R-:W-:Y:S01]  /*8640*/  FFMA R27, R41, R42, R27 ;  /* 0x0000002a291b7223 */ /* 0x000fe2000000001b */
[----:B------:R-:W-:Y:S01]  /*8650*/  LOP3.LUT R42, R72, 0xffff0000, RZ, 0xc0, !PT ;  /* 0xffff0000482a7812 */ /* 0x000fe200078ec0ff */
[C---:B------:R-:W-:Y:S01]  /*8660*/  FMUL R24, R38.reuse, R28 ;  /* 0x0000001c26187220 */ /* 0x040fe20000400000 */
[C---:B------:R-:W-:Y:S01]  /*8670*/  FMUL R25, R38.reuse, R29 ;  /* 0x0000001d26197220 */ /* 0x040fe20000400000 */
[C---:B------:R-:W-:Y:S01]  /*8680*/  FMUL R26, R38.reuse, R30 ;  /* 0x0000001e261a7220 */ /* 0x040fe20000400000 */
[----:B-1----:R-:W-:Y:S01]  /*8690*/  F2FP.BF16.F32.PACK_AB R68, R17, R16 ;  /* 0x000000101144723e */ /* 0x002fe200000010ff */
[C---:B------:R-:W-:Y:S01]  /*86a0*/  FFMA R24, R41.reuse, R40, R24 ;  /* 0x0000002829187223 */ /* 0x040fe20000000018 */
[C---:B------:R-:W-:Y:S01]  /*86b0*/  FFMA R25, R41.reuse, R42, R25 ;  /* 0x0000002a29197223 */ /* 0x040fe20000000019 */
[----:B------:R-:W-:Y:S01]  /*86c0*/  FFMA R26, R41, R43, R26 ;  /* 0x0000002b291a7223 */ /* 0x000fe2000000001a */
[----:B------:R-:W-:Y:S01]  /*86d0*/  LOP3.LUT R40, R73, 0xffff0000, RZ, 0xc0, !PT ;  /* 0xffff000049287812 */ /* 0x000fe200078ec0ff */
        /* <DEDUP_REMOVED lines=39> */
.L_x_129:
[----:B------:R-:W-:Y:S05]  /*8950*/  BSYNC.RECONVERGENT B0 ;  /* 0x0000000000007941 */ /* 0x000fea0003800200 */
.L_x_128:
        /* <DEDUP_REMOVED lines=20> */
.L_x_133:
[----:B------:R-:W-:Y:S05]  /*8aa0*/  BSYNC B0 ;  /* 0x0000000000007941 */ /* 0x000fea0003800000 */
.L_x_132:
[----:B------:R-:W-:Y:S11]  /*8ab0*/  ISETP.NE.AND P0, PT, R61, RZ, PT ;  /* 0x000000ff3d00720c */ /* 0x000ff60003f05270 */
[----:B------:R-:W-:Y:S02]  /*8ac0*/  @!UPT UIADD3 URZ, UPT, UPT, URZ, URZ, URZ ;  /* 0x000000fffffff290 */ /* 0x000fe4000fffe0ff */
[----:B------:R-:W-:Y:S01]  /*8ad0*/  @P0 IADD3 R2, PT, PT, R92, R5, RZ ;  /* 0x000000055c020210 */ /* 0x000fe20007ffe0ff */
[----:B------:R-:W-:Y:S05]  /*8ae0*/  @P0 WARPSYNC.ALL ;  /* 0x0000000000000948 */ /* 0x000fea0003800000 */
[----:B------:R3:W4:Y:S04]  /*8af0*/  @P0 LDSM.16.M88.4 R48, [R46+UR44+0x400] ;  /* 0x0004002c2e30083b */ /* 0x0007280008000200 */
[----:B------:R3:W1:Y:S04]  /*8b00*/  @P0 LDSM.16.M88.4 R56, [R0+0x400] ;  /* 0x000400000038083b */ /* 0x0006680000000200 */
[----:B------:R3:W1:Y:S04]  /*8b10*/  @P0 LDSM.16.M88.4 R64, [R5+0x400] ;  /* 0x000400000540083b */ /* 0x0006680000000200 */
[----:B------:R3:W1:Y:S02]  /*8b20*/  @P0 LDSM.16.M88.4 R72, [R2+0x400] ;  /* 0x000400000248083b */ /* 0x0006640000000200 */
.L_x_131:
[----:B------:R-:W-:Y:S05]  /*8b30*/  BSYNC B1 ;  /* 0x0000000000017941 */ /* 0x000fea0003800000 */
.L_x_130:
        /* <DEDUP_REMOVED lines=11> */
[----:B---3--:R-:W3:Y:S01]  /*8bf0*/  LDC.64 R2, c[0x4][R3] ;  /* 0x0100000003027b82 */ /* 0x008ee20000000a00 */
[----:B------:R-:W2:Y:S01]  /*8c00*/  LDCU.64 UR4, c[0x4][0x10] ;  /* 0x01000200ff0477ac */ /* 0x000ea20008000a00 */
[----:B-1----:R-:W-:Y:S01]  /*8c10*/  MOV R5, UR9 ;  /* 0x0000000900057c02 */ /* 0x002fe20008000f00 */
[----:B------:R-:W-:Y:S01]  /*8c20*/  IMAD.U32 R4, RZ, RZ, UR8 ;  /* 0x00000008ff047e24 */ /* 0x000fe2000f8e00ff */
[----:B-----5:R-:W-:Y:S01]  /*8c30*/  MOV R7, UR7 ;  /* 0x0000000700077c02 */ /* 0x020fe20008000f00 */
[----:B------:R-:W-:Y:S01]  /*8c40*/  IMAD.U32 R6, RZ, RZ, UR6 ;  /* 0x00000006ff067e24 */ /* 0x000fe2000f8e00ff */
[----:B--2---:R-:W-:Y:S01]  /*8c50*/  MOV R11, UR5 ;  /* 0x00000005000b7c02 */ /* 0x004fe20008000f00 */
[----:B------:R-:W-:Y:S02]  /*8c60*/  IMAD.U32 R10, RZ, RZ, UR4 ;  /* 0x00000004ff0a7e24 */ /* 0x000fe4000f8e00ff */
[----:B------:R-:W-:Y:S07]  /*8c70*/  LEPC R20, `(.L_x_135) ;  /* 0x000000001014794e */ /* 0x000fee0000000000 */
[----:B---34-:R-:W-:Y:S05]  /*8c80*/  CALL.ABS.NOINC R2 ;  /* 0x0000000002007343 */ /* 0x018fea0003c00000 */
.L_x_135:
[----:B------:R-:W-:Y:S01]  /*8c90*/  ISETP.NE.AND P0, PT, R94, RZ, PT ;  /* 0x000000ff5e00720c */ /* 0x000fe20003f05270 */
[----:B------:R-:W-:Y:S05]  /*8ca0*/  WARPSYNC.ALL ;  /* 0x0000000000007948 */ /* 0x000fea0003800000 */
[----:B------:R-:W-:Y:S01]  /*8cb0*/  R2UR UR4, R39 ;  /* 0x00000000270472ca */ /* 0x000fe200000e0000 */
[----:B------:R-:W1:Y:S01]  /*8cc0*/  S2UR UR6, SR_CgaCtaId ;  /* 0x00000000000679c3 */ /* 0x000e620000008800 */
[C---:B----4-:R-:W-:Y:S01]  /*8cd0*/  SHF.L.U32 R40, R48.reuse, 0x10, RZ ;  /* 0x0000001030287819 */ /* 0x050fe200000006ff */
[----:B------:R-:W-:Y:S01]  /*8ce0*/  BSSY.RECONVERGENT B0, `(.L_x_136) ;  /* 0x000008c000007945 */ /* 0x000fe20003800200 */
[----:B------:R-:W-:Y:S02]  /*8cf0*/  LOP3.LUT R42, R48, 0xffff0000, RZ, 0xc0, !PT ;  /* 0xffff0000302a7812 */ /* 0x000fe400078ec0ff */
[C---:B------:R-:W-:Y:S02]  /*8d00*/  SHF.L.U32 R43, R49.reuse, 0x10, RZ ;  /* 0x00000010312b7819 */ /* 0x040fe400000006ff */
[----:B------:R-:W-:Y:S02]  /*8d10*/  LOP3.LUT R44, R49, 0xffff0000, RZ, 0xc0, !PT ;  /* 0xffff0000312c7812 */ /* 0x000fe400078ec0ff */
[C---:B------:R-:W-:Y:S02]  /*8d20*/  SHF.L.U32 R45, R50.reuse, 0x10, RZ ;  /* 0x00000010322d7819 */ /* 0x040fe400000006ff */
[----:B---3--:R-:W-:Y:S01]  /*8d30*/  LOP3.LUT R46, R50, 0xffff0000, RZ, 0xc0, !PT ;  /* 0xffff0000322e7812 */ /* 0x008fe200078ec0ff */
[----:B------:R-:W3:Y:S01]  /*8d40*/  LDTM.16dp256bit.x8 R4, tmem[UR4+0xc0] ;  /* 0x0000c004000479ee */ /* 0x000ee200081a0000 */
[C---:B------:R-:W-:Y:S01]  /*8d50*/  SHF.L.U32 R47, R51.reuse, 0x10, RZ ;  /* 0x00000010332f7819 */ /* 0x040fe200000006ff */
[----:B------:R-:W-:Y:S01]  /*8d60*/  NOP ;  /* 0x0000000000007918 */ /* 0x000fe20000000000 */
[----:B------:R-:W-:Y:S02]  /*8d70*/  LOP3.LUT R49, R51, 0xffff0000, RZ, 0xc0, !PT ;  /* 0xffff000033317812 */ /* 0x000fe400078ec0ff */
[----:B------:R-:W-:Y:S02]  /*8d80*/  R2UR UR5, R98 ;  /* 0x00000000620572ca */ /* 0x000fe400000e0000 */
[C---:B------:R-:W-:Y:S02]  /*8d90*/  SHF.L.U32 R48, R56.reuse, 0x10, RZ ;  /* 0x0000001038307819 */ /* 0x040fe400000006ff */
[----:B------:R-:W-:Y:S02]  /*8da0*/  LOP3.LUT R51, R56, 0xffff0000, RZ, 0xc0, !PT ;  /* 0xffff000038337812 */ /* 0x000fe400078ec0ff */
[C---:B------:R-:W-:Y:S02]  /*8db0*/  SHF.L.U32 R50, R57.reuse, 0x10, RZ ;  /* 0x0000001039327819 */ /* 0x040fe400000006ff */
[----:B--2---:R-:W-:Y:S02]  /*8dc0*/  LOP3.LUT R52, R57, 0xffff0000, RZ, 0xc0, !PT ;  /* 0xffff000039347812 */ /* 0x004fe400078ec0ff */
[C---:B------:R-:W-:Y:S02]  /*8dd0*/  SHF.L.U32 R53, R58.reuse, 0x10, RZ ;  /* 0x000000103a357819 */ /* 0x040fe400000006ff */
[----:B------:R-:W-:Y:S01]  /*8de0*/  LOP3.LUT R54, R58, 0xffff0000, RZ, 0xc0, !PT ;  /* 0xffff00003a367812 */ /* 0x000fe200078ec0ff */
[----:B------:R-:W-:Y:S01]  /*8df0*/  UIADD3 UR4, UPT, UPT, UR5, 0x120, URZ ;  /* 0x0000012005047890 */ /* 0x000fe2000fffe0ff */
[C---:B------:R-:W-:Y:S02]  /*8e00*/  SHF.L.U32 R55, R59.reuse, 0x10, RZ ;  /* 0x000000103b377819 */ /* 0x040fe400000006ff */
[----:B------:R-:W-:Y:S02]  /*8e10*/  LOP3.LUT R56, R59, 0xffff0000, RZ, 0xc0, !PT ;  /* 0xffff00003b387812 */ /* 0x000fe400078ec0ff */
[----:B------:R-:W-:Y:S01]  /*8e20*/  SHF.L.U32 R57, R64, 0x10, RZ ;  /* 0x0000001040397819 */ /* 0x000fe200000006ff */
[----:B-1----:R-:W-:Y:S01]  /*8e30*/  UPRMT UR4, UR6, 0x654, UR4 ;  /* 0x0000065406047896 */ /* 0x002fe20008000004 */
[C---:B---3--:R-:W-:Y:S01]  /*8e40*/  FMUL R4, R38.reuse, R4 ;  /* 0x0000000426047220 */ /* 0x048fe20000400000 */
[C---:B------:R-:W-:Y:S01]  /*8e50*/  FMUL R5, R38.reuse, R5 ;  /* 0x0000000526057220 */ /* 0x040fe20000400000 */
[----:B------:R-:W-:Y:S01]  /*8e60*/  FMUL R6, R38, R6 ;  /* 0x0000000626067220 */ /* 0x000fe20000400000 */
[----:B------:R-:W-:Y:S01]  /*8e70*/  LOP3.LUT R58, R64, 0xffff0000, RZ, 0xc0, !PT ;  /* 0xffff0000403a7812 */ /* 0x000fe200078ec0ff */
[C---:B------:R-:W-:Y:S01]  /*8e80*/  FFMA R4, R41.reuse, R40, R4 ;  /* 0x0000002829047223 */ /* 0x040fe20000000004 */
[----:B------:R-:W-:Y:S01]  /*8e90*/  FFMA R5, R41, R42, R5 ;  /* 0x0000002a29057223 */ /* 0x000fe20000000005 */
[----:B------:R-:W-:Y:S01]  /*8ea0*/  SHF.L.U32 R59, R65, 0x10, RZ ;  /* 0x00000010413b7819 */ /* 0x000fe200000006ff */
[----:B------:R-:W-:Y:S01]  /*8eb0*/  FFMA R6, R41, R43, R6 ;  /* 0x0000002b29067223 */ /* 0x000fe20000000006 */
[----:B------:R-:W-:Y:S01]  /*8ec0*/  SYNCS.ARRIVE.TRANS64.RED.A1T0 RZ, [UR4], RZ ;  /* 0x000000ffffff79a7 */ /* 0x000fe20008100404 */
[C---:B------:R-:W-:Y:S01]  /*8ed0*/  FMUL R7, R38.reuse, R7 ;  /* 0x0000000726077220 */ /* 0x040fe20000400000 */
[----:B------:R-:W-:Y:S01]  /*8ee0*/  LOP3.LUT R60, R65, 0xffff0000, RZ, 0xc0, !PT ;  /* 0xffff0000413c7812 */ /* 0x000fe200078ec0ff */
[C---:B------:R-:W-:Y:S01]  /*8ef0*/  FMUL R8, R38.reuse, R8 ;  /* 0x0000000826087220 */ /* 0x040fe20000400000 */
[----:B------:R-:W-:Y:S01]  /*8f00*/  F2FP.BF16.F32.PACK_AB R104, R5, R4 ;  /* 0x000000040568723e */ /* 0x000fe200000010ff */
[C---:B------:R-:W-:Y:S01]  /*8f10*/  FFMA R7, R41.reuse, R44, R7 ;  /* 0x0000002c29077223 */ /* 0x040fe20000000007 */
[----:B------:R-:W-:Y:S01]  /*8f20*/  FMUL R9, R38, R9 ;  /* 0x0000000926097220 */ /* 0x000fe20000400000 */
[----:B------:R-:W-:Y:S01]  /*8f30*/  FFMA R8, R41, R45, R8 ;  /* 0x0000002d29087223 */ /* 0x000fe20000000008 */
[----:B------:R-:W-:Y:S01]  /*8f40*/  SHF.L.U32 R61, R66, 0x10, RZ ;  /* 0x00000010423d7819 */ /* 0x000fe200000006ff */
[C---:B------:R-:W-:Y:S01]  /*8f50*/  FMUL R0, R38.reuse, R10 ;  /* 0x0000000a26007220 */ /* 0x040fe20000400000 */
[----:B------:R-:W-:Y:S01]  /*8f60*/  F2FP.BF16.F32.PACK_AB R105, R7, R6 ;  /* 0x000000060769723e */ /* 0x000fe200000010ff */
[C---:B------:R-:W-:Y:S01]  /*8f70*/  FFMA R9, R41.reuse, R46, R9 ;  /* 0x0000002e29097223 */ /* 0x040fe20000000009 */
[----:B------:R-:W-:Y:S01]  /*8f80*/  FMUL R2, R38, R11 ;  /* 0x0000000b26027220 */ /* 0x000fe20000400000 */
[----:B------:R-:W-:Y:S01]  /*8f90*/  FFMA R0, R41, R47, R0 ;  /* 0x0000002f29007223 */ /* 0x000fe20000000000 */
[----:B------:R-:W-:Y:S01]  /*8fa0*/  LOP3.LUT R62, R66, 0xffff0000, RZ, 0xc0, !PT ;  /* 0xffff0000423e7812 */ /* 0x000fe200078ec0ff */
[C---:B------:R-:W-:Y:S01]  /*8fb0*/  FMUL R3, R38.reuse, R12 ;  /* 0x0000000c26037220 */ /* 0x040fe20000400000 */
[----:B------:R-:W-:Y:S01]  /*8fc0*/  F2FP.BF16.F32.PACK_AB R106, R9, R8 ;  /* 0x00000008096a723e */ /* 0x000fe200000010ff */
[C---:B------:R-:W-:Y:S01]  /*8fd0*/  FFMA R2, R41.reuse, R49, R2 ;  /* 0x0000003129027223 */ /* 0x040fe20000000002 */
[C---:B------:R-:W-:Y:S01]  /*8fe0*/  FMUL R10, R38.reuse, R13 ;  /* 0x0000000d260a7220 */ /* 0x040fe20000400000 */
[----:B------:R-:W-:Y:S01]  /*8ff0*/  FFMA R3, R41, R48, R3 ;  /* 0x0000003029037223 */ /* 0x000fe20000000003 */
[----:B------:R-:W-:Y:S01]  /*9000*/  SHF.L.U32 R63, R67, 0x10, RZ ;  /* 0x00000010433f7819 */ /* 0x000fe200000006ff */
[----:B------:R-:W-:Y:S01]  /*9010*/  FMUL R11, R38, R14 ;  /* 0x0000000e260b7220 */ /* 0x000fe20000400000 */
[----:B------:R-:W-:Y:S01]  /*9020*/  F2FP.BF16.F32.PACK_AB R107, R2, R0 ;  /* 0x00000000026b723e */ /* 0x000fe200000010ff */
[C---:B------:R-:W-:Y:S01]  /*9030*/  FFMA R10, R41.reuse, R51, R10 ;  /* 0x00000033290a7223 */ /* 0x040fe2000000000a */
[----:B------:R-:W-:Y:S01]  /*9040*/  FMUL R15, R38, R15 ;  /* 0x0000000f260f7220 */ /* 0x000fe20000400000 */
[----:B------:R-:W-:Y:S01]  /*9050*/  FFMA R11, R41, R50, R11 ;  /* 0x00000032290b7223 */ /* 0x000fe2000000000b */
[----:B------:R-:W-:Y:S01]  /*9060*/  LOP3.LUT R64, R67, 0xffff0000, RZ, 0xc0, !PT ;  /* 0xffff000043407812 */ /* 0x000fe200078ec0ff */
[----:B------:R1:W-:Y:S01]  /*9070*/  STSM.16.M88.4 [R97+0x6400], R104 ;  /* 0x0064006861007844 */ /* 0x0003e20000000200 */
[----:B------:R-:W-:Y:S01]  /*9080*/  F2FP.BF16.F32.PACK_AB R108, R10, R3 ;  /* 0x000000030a6c723e */ /* 0x000fe200000010ff */
[C---:B------:R-:W-:Y:S01]  /*9090*/  FFMA R15, R41.reuse, R52, R15 ;  /* 0x00000034290f7223 */ /* 0x040fe2000000000f */
[C---:B------:R-:W-:Y:S01]  /*90a0*/  FMUL R12, R38.reuse, R16 ;  /* 0x00000010260c7220 */ /* 0x040fe20000400000 */
[C---:B------:R-:W-:Y:S01]  /*90b0*/  FMUL R13, R38.reuse, R17 ;  /* 0x00000011260d7220 */ /* 0x040fe20000400000 */
[----:B------:R-:W-:Y:S01]  /*90c0*/  FMUL R14, R38, R18 ;  /* 0x00000012260e7220 */ /* 0x000fe20000400000 */
[----:B------:R-:W-:Y:S01]  /*90d0*/  SHF.L.U32 R65, R72, 0x10, RZ ;  /* 0x0000001048417819 */ /* 0x000fe200000006ff */
[----:B------:R-:W-:Y:S01]  /*90e0*/  FFMA R12, R41, R53, R12 ;  /* 0x00000035290c7223 */ /* 0x000fe2000000000c */
[----:B------:R-:W-:Y:S01]  /*90f0*/  F2FP.BF16.F32.PACK_AB R109, R15, R11 ;  /* 0x0000000b0f6d723e */ /* 0x000fe200000010ff */
[C---:B------:R-:W-:Y:S01]  /*9100*/  FFMA R13, R41.reuse, R54, R13 ;  /* 0x00000036290d7223 */ /* 0x040fe2000000000d */
[----:B------:R-:W-:Y:S01]  /*9110*/  FFMA R14, R41, R55, R14 ;  /* 0x00000037290e7223 */ /* 0x000fe2000000000e */
[----:B------:R-:W-:Y:S01]  /*9120*/  FMUL R19, R38, R19 ;  /* 0x0000001326137220 */ /* 0x000fe20000400000 */
[----:B------:R-:W-:Y:S01]  /*9130*/  LOP3.LUT R66, R72, 0xffff0000, RZ, 0xc0, !PT ;  /* 0xffff000048427812 */ /* 0x000fe200078ec0ff */
[C---:B------:R-:W-:Y:S01]  /*9140*/  FMUL R16, R38.reuse, R20 ;  /* 0x0000001426107220 */ /* 0x040fe20000400000 */
[----:B------:R-:W-:Y:S01]  /*9150*/  F2FP.BF16.F32.PACK_AB R110, R13, R12 ;  /* 0x0000000c0d6e723e */ /* 0x000fe200000010ff */
[C---:B------:R-:W-:Y:S01]  /*9160*/  FFMA R19, R41.reuse, R56, R19 ;  /* 0x0000003829137223 */ /* 0x040fe20000000013 */
[C---:B------:R-:W-:Y:S01]  /*9170*/  FMUL R17, R38.reuse, R21 ;  /* 0x0000001526117220 */ /* 0x040fe20000400000 */
[----:B------:R-:W-:Y:S01]  /*9180*/  FFMA R16, R41, R57, R16 ;  /* 0x0000003929107223 */ /* 0x000fe20000000010 */
[----:B------:R-:W-:Y:S01]  /*9190*/  SHF.L.U32 R67, R73, 0x10, RZ ;  /* 0x0000001049437819 */ /* 0x000fe200000006ff */
[C---:B------:R-:W-:Y:S01]  /*91a0*/  FMUL R18, R38.reuse, R22 ;  /* 0x0000001626127220 */ /* 0x040fe20000400000 */
[----:B------:R-:W-:Y:S01]  /*91b0*/  F2FP.BF16.F32.PACK_AB R111, R19, R14 ;  /* 0x0000000e136f723e */ /* 0x000fe200000010ff */
[C---:B------:R-:W-:Y:S01]  /*91c0*/  FFMA R17, R41.reuse, R58, R17 ;  /* 0x0000003a29117223 */ /* 0x040fe20000000011 */
[C---:B------:R-:W-:Y:S01]  /*91d0*/  FMUL R23, R38.reuse, R23 ;  /* 0x0000001726177220 */ /* 0x040fe20000400000 */
        /* <DEDUP_REMOVED lines=12> */
[C---:B------:R-:W-:Y:S01]  /*92a0*/  FMUL R27, R38.reuse, R27 ;  /* 0x0000001b261b7220 */ /* 0x040fe20000400000 */
[C---:B------:R-:W-:Y:S01]  /*92b0*/  FMUL R24, R38.reuse, R28 ;  /* 0x0000001c26187220 */ /* 0x040fe20000400000 */
[C---:B------:R-:W-:Y:S01]  /*92c0*/  FMUL R25, R38.reuse, R29 ;  /* 0x0000001d26197220 */ /* 0x040fe20000400000 */
[C---:B------:R-:W-:Y:S01]  /*92d0*/  FFMA R22, R41.reuse, R63, R22 ;  /* 0x0000003f29167223 */ /* 0x040fe20000000016 */
[C---:B------:R-:W-:Y:S01]  /*92e0*/  FMUL R26, R38.reuse, R30 ;  /* 0x0000001e261a7220 */ /* 0x040fe20000400000 */
[C---:B------:R-:W-:Y:S01]  /*92f0*/  FFMA R27, R41.reuse, R64, R27 ;  /* 0x00000040291b7223 */ /* 0x040fe2000000001b */
[----:B------:R-:W-:Y:S01]  /*9300*/  FMUL R31, R38, R31 ;  /* 0x0000001f261f7220 */ /* 0x000fe20000400000 */
[C---:B------:R-:W-:Y:S01]  /*9310*/  FFMA R24, R41.reuse, R65, R24 ;  /* 0x0000004129187223 */ /* 0x040fe20000000018 */
[----:B------:R-:W-:Y:S01]  /*9320*/  LOP3.LUT R70, R74, 0xffff0000, RZ, 0xc0, !PT ;  /* 0xffff00004a467812 */ /* 0x000fe200078ec0ff */
[C---:B------:R-:W-:Y:S01]  /*9330*/  FMUL R28, R38.reuse, R32 ;  /* 0x00000020261c7220 */ /* 0x040fe20000400000 */
[----:B------:R-:W-:Y:S01]  /*9340*/  FFMA R25, R41, R66, R25 ;  /* 0x0000004229197223 */ /* 0x000fe20000000019 */
[----:B------:R-:W-:Y:S01]  /*9350*/  SHF.L.U32 R71, R75, 0x10, RZ ;  /* 0x000000104b477819 */ /* 0x000fe200000006ff */
[C---:B------:R-:W-:Y:S01]  /*9360*/  FMUL R29, R38.reuse, R33 ;  /* 0x00000021261d7220 */ /* 0x040fe20000400000 */
[----:B------:R-:W-:Y:S01]  /*9370*/  FFMA R26, R41, R67, R26 ;  /* 0x00000043291a7223 */ /* 0x000fe2000000001a */
[----:B------:R-:W-:Y:S01]  /*9380*/  LOP3.LUT R72, R75, 0xffff0000, RZ, 0xc0, !PT ;  /* 0xffff00004b487812 */ /* 0x000fe200078ec0ff */
        /* <DEDUP_REMOVED lines=24> */
[----:B------:R-:W-:Y:S02]  /*9510*/  UIADD3 UR9, UPT, UPT, UR49, 0xc0, URZ ;  /* 0x000000c031097890 */ /* 0x000fe4000fffe0ff */
[----:B------:R-:W-:Y:S01]  /*9520*/  UIADD3 UR8, UPT, UPT, UR44, 0x6400, URZ ;  /* 0x000064002c087890 */ /* 0x000fe2000fffe0ff */
[----:B------:R-:W-:Y:S01]  /*9530*/  UMOV UR10, UR50 ;  /* 0x00000032000a7c82 */ /* 0x000fe20008000000 */
[----:B------:R-:W-:Y:S01]  /*9540*/  UMOV UR11, UR36 ;  /* 0x00000024000b7c82 */ /* 0x000fe20008000000 */
[----:B--2---:R-:W-:Y:S04]  /*9550*/  UIADD3 UR4, UP0, UPT, UR6, 0x680, URZ ;  /* 0x0000068006047890 */ /* 0x004fe8000ff1e0ff */
[----:B------:R-:W-:Y:S09]  /*9560*/  UIADD3.X UR5, UPT, UPT, URZ, UR7, URZ, UP0, !UPT ;  /* 0x00000007ff057290 */ /* 0x000ff200087fe4ff */
[----:B------:R2:W-:Y:S01]  /*9570*/  UTMASTG.3D [UR8], [UR4] ;  /* 0x00000008040073b5 */ /* 0x0005e20008010000 */
[----:B------:R0:W-:Y:S01]  /*9580*/  UTMACMDFLUSH ;  /* 0x00000000000079b7 */ /* 0x0001e20000000000 */
[----:B--2---:R-:W-:Y:S04]  /*9590*/  DEPBAR.LE SB0, 0x1 ;  /* 0x000080400000791a */ /* 0x004fe80000000000 */
.L_x_137:
[----:B------:R-:W-:Y:S05]  /*95a0*/  BSYNC.RECONVERGENT B0 ;  /* 0x0000000000007941 */ /* 0x000fea0003800200 */
.L_x_136:
[----:B------:R-:W-:Y:S01]  /*95b0*/  BAR.SYNC.DEFER_BLOCKING 0x1, 0x80 ;  /* 0x0042000000007b1d */ /* 0x000fe20000010000 */
[----:B------:R-:W-:Y:S01]  /*95c0*/  UISETP.NE.AND UP0, UPT, UR47, -0x4, UPT ;  /* 0xfffffffc2f00788c */ /* 0x000fe2000bf05270 */
[----:B------:R-:W-:Y:S08]  /*95d0*/  IADD3 R0, PT, PT, R36, 0x1, RZ ;  /* 0x0000000124007810 */ /* 0x000ff00007ffe0ff */
[----:B------:R-:W-:Y:S05]  /*95e0*/  BRA.U !UP0, `(.L_x_138) ;  /* 0x0000000108247547 */ /* 0x000fea000b800000 */
[----:B------:R-:W-:Y:S01]  /*95f0*/  ISETP.NE.AND P0, PT, R95, RZ, PT ;  /* 0x000000ff5f00720c */ /* 0x000fe20003f05270 */
[----:B------:R-:W-:Y:S01]  /*9600*/  IMAD.U32 R2, RZ, RZ, UR46 ;  /* 0x0000002eff027e24 */ /* 0x000fe2000f8e00ff */
[----:B------:R-:W-:Y:S04]  /*9610*/  UIADD3 UR4, UPT, UPT, UR46, 0x1, URZ ;  /* 0x000000012e047890 */ /* 0x000fe8000fffe0ff */
[----:B------:R-:W-:Y:S04]  /*9620*/  UISETP.NE.AND UP0, UPT, UR4, 0x4, UPT ;  /* 0x000000040400788c */ /* 0x000fe8000bf05270 */
[----:B------:R-:W-:Y:S03]  /*9630*/  USEL UR46, UR4, URZ, UP0 ;  /* 0x000000ff042e7287 */ /* 0x000fe60008000000 */
[----:B------:R-:W-:Y:S05]  /*9640*/  @P0 LEA R2, R2, UR44, 0x3 ;  /* 0x0000002c02020c11 */ /* 0x000fea000f8e18ff */
[----:B------:R-:W-:Y:S05]  /*9650*/  @P0 VIADD R2, R2, 0xb0 ;  /* 0x000000b002020836 */ /* 0x000fea0000000000 */
[----:B------:R-:W-:Y:S04]  /*9660*/  @P0 PRMT R2, R101, 0x654, R2 ;  /* 0x0000065465020816 */ /* 0x000fe80000000002 */
[----:B------:R2:W-:Y:S03]  /*9670*/  @P0 SYNCS.ARRIVE.TRANS64.RED.A1T0 RZ, [R2+URZ], RZ ;  /* 0x000000ff02ff09a7 */ /* 0x0005e600081004ff */
.L_x_138:
[----:B------:R-:W-:Y:S01]  /*9680*/  R2UR UR5, R83 ;  /* 0x00000000530572ca */ /* 0x000fe200000e0000 */
[----:B------:R-:W-:Y:S01]  /*9690*/  UISETP.NE.AND UP0, UPT, UR61, URZ, UPT ;  /* 0x000000ff3d00728c */ /* 0x000fe2000bf05270 */
[----:B------:R-:W-:Y:S01]  /*96a0*/  R2UR UR4, R84 ;  /* 0x00000000540472ca */ /* 0x000fe200000e0000 */
[----:B------:R-:W-:Y:S01]  /*96b0*/  UIADD3 UR47, UPT, UPT, UR47, 0x4, URZ ;  /* 0x000000042f2f7890 */ /* 0x000fe2000fffe0ff */
[----:B------:R-:W-:Y:S01]  /*96c0*/  ISETP.NE.AND P0, PT, R88, 0x2, PT ;  /* 0x000000025800780c */ /* 0x000fe20003f05270 */
[----:B------:R-:W-:Y:S01]  /*96d0*/  UMOV UR36, UR60 ;  /* 0x0000003c00247c82 */ /* 0x000fe20008000000 */
[----:B------:R-:W-:Y:S02]  /*96e0*/  ISETP.NE.AND P1, PT, R0, 0x4, PT ;  /* 0x000000040000780c */ /* 0x000fe40003f25270 */
[----:B--2---:R-:W-:Y:S02]  /*96f0*/  SEL R2, RZ, 0x1, P0 ;  /* 0x00000001ff027807 */ /* 0x004fe40000000000 */
[----:B------:R-:W-:Y:S02]  /*9700*/  SEL R3, RZ, 0x1, P1 ;  /* 0x00000001ff037807 */ /* 0x000fe40000800000 */
[----:B------:R-:W-:Y:S01]  /*9710*/  LOP3.LUT R89, R89, R2, RZ, 0x3c, !PT ;  /* 0x0000000259597212 */ /* 0x000fe200078e3cff */
[----:B------:R-:W-:Y:S01]  /*9720*/  UIADD3 UR20, UPT, UPT, UR37, UR5, URZ ;  /* 0x0000000525147290 */ /* 0x000fe2000fffe0ff */
[----:B------:R-:W-:Y:S01]  /*9730*/  LOP3.LUT R90, R90, R3, RZ, 0x3c, !PT ;  /* 0x000000035a5a7212 */ /* 0x000fe200078e3cff */
[----:B------:R-:W-:Y:S01]  /*9740*/  UIADD3 UR16, UPT, UPT, UR38, UR4, URZ ;  /* 0x0000000426107290 */ /* 0x000fe2000fffe0ff */
[----:B------:R-:W-:Y:S02]  /*9750*/  SEL R88, R88, RZ, P0 ;  /* 0x000000ff58587207 */ /* 0x000fe40000000000 */
[----:B------:R-:W-:Y:S01]  /*9760*/  SEL R36, R0, RZ, P1 ;  /* 0x000000ff00247207 */ /* 0x000fe20000800000 */
[----:B------:R-:W-:Y:S08]  /*9770*/  BRA.U UP0, `(.L_x_139) ;  /* 0xffffffbd009c7547 */ /* 0x000ff0000b83ffff */
[----:B------:R-:W-:-:S13]  /*9780*/  R2UR UR4, R85 ;  /* 0x00000000550472ca */ /* 0x000fda00000e0000 */
[----:B------:R-:W-:-:S09]  /*9790*/  UISETP.NE.AND UP0, UPT, UR4, URZ, UPT ;  /* 0x000000ff0400728c */ /* 0x000fd2000bf05270 */
[----:B------:R-:W-:Y:S05]  /*97a0*/  BRA.U !UP0, `(.L_x_140) ;  /* 0x0000000108487547 */ /* 0x000fea000b800000 */
[----:B------:R-:W2:Y:S02]  /*97b0*/  LDCU.64 UR4, c[0x0][0x890] ;  /* 0x00011200ff0477ac */ /* 0x000ea40008000a00 */
[----:B--2---:R-:W-:-:S04]  /*97c0*/  UISETP.NE.U32.AND UP0, UPT, UR4, URZ, UPT ;  /* 0x000000ff0400728c */ /* 0x004fc8000bf05070 */
[----:B------:R-:W-:-:S09]  /*97d0*/  UISETP.NE.AND.EX UP0, UPT, UR5, URZ, UPT, UP0 ;  /* 0x000000ff0500728c */ /* 0x000fd2000bf05300 */
[----:B------:R-:W-:Y:S05]  /*97e0*/  BRA.U UP0, `(.L_x_141) ;  /* 0x00000001000c7547 */ /* 0x000fea000b800000 */
[----:B------:R-:W-:-:S13]  /*97f0*/  FSETP.NEU.AND P0, PT, R41, RZ, PT ;  /* 0x000000ff2900720b */ /* 0x000fda0003f0d000 */
[----:B------:R-:W-:Y:S05]  /*9800*/  @!P0 EXIT ;  /* 0x000000000000894d */ /* 0x000fea0003800000 */
[----:B------:R-:W-:Y:S05]  /*9810*/  BRA `(.L_x_140) ;  /* 0x00000000002c7947 */ /* 0x000fea0003800000 */
.L_x_141:
[----:B------:R-:W-:Y:S01]  /*9820*/  ISETP.NE.AND P0, PT, R87, RZ, PT ;  /* 0x000000ff5700720c */ /* 0x000fe20003f05270 */
[----:B------:R-:W-:-:S12]  /*9830*/  BSSY.RECONVERGENT B0, `(.L_x_140) ;  /* 0x0000009000007945 */ /* 0x000fd80003800200 */
[----:B------:R-:W-:Y:S05]  /*9840*/  @P0 BRA `(.L_x_142) ;  /* 0x0000000000140947 */ /* 0x000fea0003800000 */
[----:B------:R-:W2:Y:S02]  /*9850*/  LDCU.64 UR4, c[0x0][0x888] ;  /* 0x00011100ff0477ac */ /* 0x000ea40008000a00 */
[----:B--2---:R-:W-:-:S04]  /*9860*/  ISETP.NE.U32.AND P0, PT, RZ, UR4, PT ;  /* 0x00000004ff007c0c */ /* 0x004fc8000bf05070 */
[----:B------:R-:W-:-:S13]  /*9870*/  ISETP.NE.AND.EX P0, PT, RZ, UR5, PT, P0 ;  /* 0x00000005ff007c0c */ /* 0x000fda000bf05300 */
[----:B------:R-:W-:Y:S05]  /*9880*/  @!P0 EXIT ;  /* 0x000000000000894d */ /* 0x000fea0003800000 */
[----:B------:R-:W-:Y:S05]  /*9890*/  BRA `(.L_x_143) ;  /* 0x0000000000087947 */ /* 0x000fea0003800000 */
.L_x_142:
[----:B------:R-:W-:-:S13]  /*98a0*/  FSETP.NEU.AND P0, PT, R41, RZ, PT ;  /* 0x000000ff2900720b */ /* 0x000fda0003f0d000 */
[----:B------:R-:W-:Y:S05]  /*98b0*/  @!P0 EXIT ;  /* 0x000000000000894d */ /* 0x000fea0003800000 */
.L_x_143:
[----:B------:R-:W-:Y:S05]  /*98c0*/  BSYNC.RECONVERGENT B0 ;  /* 0x0000000000007941 */ /* 0x000fea0003800200 */
.L_x_140:
[----:B------:R-:W2:Y:S01]  /*98d0*/  S2UR UR5, SR_CgaCtaId ;  /* 0x00000000000579c3 */ /* 0x000ea20000008800 */
[----:B------:R-:W-:Y:S01]  /*98e0*/  ULEA UR4, UR46, UR44, 0x3 ;  /* 0x0000002c2e047291 */ /* 0x000fe2000f8e18ff */
[----:B------:R-:W-:-:S04]  /*98f0*/  DEPBAR.LE SB0, 0x0 ;  /* 0x000080000000791a */ /* 0x000fc80000000000 */
[----:B------:R-:W-:-:S04]  /*9900*/  UIADD3 UR4, UPT, UPT, UR4, 0xb0, URZ ;  /* 0x000000b004047890 */ /* 0x000fc8000fffe0ff */
[----:B--2---:R-:W-:-:S09]  /*9910*/  UPRMT UR4, UR5, 0x654, UR4 ;  /* 0x0000065405047896 */ /* 0x004fd20008000004 */
[----:B------:R-:W-:Y:S01]  /*9920*/  SYNCS.ARRIVE.TRANS64.RED.A1T0 RZ, [UR4], RZ ;  /* 0x000000ffffff79a7 */ /* 0x000fe20008100404 */
[----:B------:R-:W-:Y:S05]  /*9930*/  EXIT ;  /* 0x000000000000794d */ /* 0x000fea0003800000 */
.L_x_25:
[----:B--2---:R2:W3:Y:S02]  /*9940*/  SYNCS.PHASECHK.TRANS64.TRYWAIT P0, [R0+URZ+0x150], R3 ;  /* 0x00015003000075a7 */ /* 0x0044e400080011ff */
[----:B---3--:R-:W-:Y:S05]  /*9950*/  @!P0 NANOSLEEP.SYNCS 0x989680 ;  /* 0x009896800000895d */ /* 0x008fea0003900000 */
[----:B------:R-:W3:Y:S02]  /*9960*/  @!P0 SYNCS.PHASECHK.TRANS64 P0, [R0+URZ+0x150], R3 ;  /* 0x00015003000085a7 */ /* 0x000ee400080010ff */
[----:B---3--:R-:W-:Y:S05]  /*9970*/  @!P0 BRA `(.L_x_25) ;  /* 0xfffffffc00f08947 */ /* 0x008fea000383ffff */
[----:B------:R-:W-:Y:S05]  /*9980*/  BRA `(.L_x_144) ;  /* 0xffffff80002c7947 */ /* 0x000fea000383ffff */
.L_x_28:
[----:B--2---:R-:W-:-:S07]  /*9990*/  MOV R0, UR33 ;  /* 0x0000002100007c02 */ /* 0x004fce0008000f00 */
.L_x_145:
[----:B--2---:R2:W3:Y:S02]  /*99a0*/  SYNCS.PHASECHK.TRANS64.TRYWAIT P0, [R0+URZ+0x48], R3 ;  /* 0x00004803000075a7 */ /* 0x0044e400080011ff */
[----:B---3--:R-:W-:Y:S05]  /*99b0*/  @!P0 NANOSLEEP.SYNCS 0x989680 ;  /* 0x009896800000895d */ /* 0x008fea0003900000 */
[----:B------:R-:W3:Y:S02]  /*99c0*/  @!P0 SYNCS.PHASECHK.TRANS64 P0, [R0+URZ+0x48], R3 ;  /* 0x00004803000085a7 */ /* 0x000ee400080010ff */
[----:B---3--:R-:W-:Y:S05]  /*99d0*/  @!P0 BRA `(.L_x_145) ;  /* 0xfffffffc00f08947 */ /* 0x008fea000383ffff */
[----:B------:R-:W-:Y:S05]  /*99e0*/  BRA `(.L_x_27) ;  /* 0xffffff80006c7947 */ /* 0x000fea000383ffff */
.L_x_35:
[----:B-1----:R-:W-:-:S07]  /*99f0*/  MOV R0, UR17 ;  /* 0x0000001100007c02 */ /* 0x002fce0008000f00 */
.L_x_146:
[----:B-1----:R1:W2:Y:S02]  /*9a00*/  SYNCS.PHASECHK.TRANS64.TRYWAIT P0, [R0+URZ+0x48], R3 ;  /* 0x00004803000075a7 */ /* 0x0022a400080011ff */
[----:B--2---:R-:W-:Y:S05]  /*9a10*/  @!P0 NANOSLEEP.SYNCS 0x989680 ;  /* 0x009896800000895d */ /* 0x004fea0003900000 */
[----:B------:R-:W2:Y:S02]  /*9a20*/  @!P0 SYNCS.PHASECHK.TRANS64 P0, [R0+URZ+0x48], R3 ;  /* 0x00004803000085a7 */ /* 0x000ea400080010ff */
[----:B--2---:R-:W-:Y:S05]  /*9a30*/  @!P0 BRA `(.L_x_146) ;  /* 0xfffffffc00f08947 */ /* 0x004fea000383ffff */
[----:B------:R-:W-:Y:S05]  /*9a40*/  BRA `(.L_x_34) ;  /* 0xffffff84002c7947 */ /* 0x000fea000383ffff */
.L_x_40:
[----:B-1----:R1:W2:Y:S02]  /*9a50*/  SYNCS.PHASECHK.TRANS64.TRYWAIT P0, [R3+URZ+0xe0], R0 ;  /* 0x0000e000030075a7 */ /* 0x0022a400080011ff */
[----:B--2---:R-:W-:Y:S05]  /*9a60*/  @!P0 NANOSLEEP.SYNCS 0x989680 ;  /* 0x009896800000895d */ /* 0x004fea0003900000 */
[----:B------:R-:W2:Y:S02]  /*9a70*/  @!P0 SYNCS.PHASECHK.TRANS64 P0, [R3+URZ+0xe0], R0 ;  /* 0x0000e000030085a7 */ /* 0x000ea400080010ff */
[----:B--2---:R-:W-:Y:S05]  /*9a80*/  @!P0 BRA `(.L_x_40) ;  /* 0xfffffffc00f08947 */ /* 0x004fea000383ffff */
[----:B------:R-:W-:Y:S05]  /*9a90*/  BRA `(.L_x_147) ;  /* 0xffffff8400cc7947 */ /* 0x000fea000383ffff */
.L_x_44:
[----:B-1----:R-:W-:-:S07]  /*9aa0*/  MOV R0, UR4 ;  /* 0x0000000400007c02 */ /* 0x002fce0008000f00 */
.L_x_148:
[----:B-1----:R1:W2:Y:S02]  /*9ab0*/  SYNCS.PHASECHK.TRANS64.TRYWAIT P0, [R0+URZ], R3 ;  /* 0x00000003000075a7 */ /* 0x0022a400080011ff */
[----:B--2---:R-:W-:Y:S05]  /*9ac0*/  @!P0 NANOSLEEP.SYNCS 0x989680 ;  /* 0x009896800000895d */ /* 0x004fea0003900000 */
[----:B------:R-:W2:Y:S02]  /*9ad0*/  @!P0 SYNCS.PHASECHK.TRANS64 P0, [R0+URZ], R3 ;  /* 0x00000003000085a7 */ /* 0x000ea400080010ff */
[----:B--2---:R-:W-:Y:S05]  /*9ae0*/  @!P0 BRA `(.L_x_148) ;  /* 0xfffffffc00f08947 */ /* 0x004fea000383ffff */
[----:B------:R-:W-:Y:S05]  /*9af0*/  BRA `(.L_x_149) ;  /* 0xffffff8c00787947 */ /* 0x000fea000383ffff */
.L_x_45:
[----:B------:R-:W-:-:S07]  /*9b00*/  MOV R0, UR5 ;  /* 0x0000000500007c02 */ /* 0x000fce0008000f00 */
.L_x_150:
[----:B-1----:R1:W2:Y:S02]  /*9b10*/  SYNCS.PHASECHK.TRANS64.TRYWAIT P0, [R0+URZ], R3 ;  /* 0x00000003000075a7 */ /* 0x0022a400080011ff */
[----:B--2---:R-:W-:Y:S05]  /*9b20*/  @!P0 NANOSLEEP.SYNCS 0x989680 ;  /* 0x009896800000895d */ /* 0x004fea0003900000 */
[----:B------:R-:W2:Y:S02]  /*9b30*/  @!P0 SYNCS.PHASECHK.TRANS64 P0, [R0+URZ], R3 ;  /* 0x00000003000085a7 */ /* 0x000ea400080010ff */
[----:B--2---:R-:W-:Y:S05]  /*9b40*/  @!P0 BRA `(.L_x_150) ;  /* 0xfffffffc00f08947 */ /* 0x004fea000383ffff */
[----:B------:R-:W-:Y:S05]  /*9b50*/  BRA `(.L_x_151) ;  /* 0xffffff8c00847947 */ /* 0x000fea000383ffff */
.L_x_46:
[----:B------:R-:W-:-:S07]  /*9b60*/  MOV R0, UR5 ;  /* 0x0000000500007c02 */ /* 0x000fce0008000f00 */
.L_x_152:
[----:B-1----:R1:W2:Y:S02]  /*9b70*/  SYNCS.PHASECHK.TRANS64.TRYWAIT P0, [R0+URZ], R3 ;  /* 0x00000003000075a7 */ /* 0x0022a400080011ff */
[----:B--2---:R-:W-:Y:S05]  /*9b80*/  @!P0 NANOSLEEP.SYNCS 0x989680 ;  /* 0x009896800000895d */ /* 0x004fea0003900000 */
[----:B------:R-:W2:Y:S02]  /*9b90*/  @!P0 SYNCS.PHASECHK.TRANS64 P0, [R0+URZ], R3 ;  /* 0x00000003000085a7 */ /* 0x000ea400080010ff */
[----:B--2---:R-:W-:Y:S05]  /*9ba0*/  @!P0 BRA `(.L_x_152) ;  /* 0xfffffffc00f08947 */ /* 0x004fea000383ffff */
[----:B------:R-:W-:Y:S05]  /*9bb0*/  BRA `(.L_x_153) ;  /* 0xffffff8c00907947 */ /* 0x000fea000383ffff */
.L_x_47:
[----:B------:R-:W-:-:S07]  /*9bc0*/  MOV R0, UR5 ;  /* 0x0000000500007c02 */ /* 0x000fce0008000f00 */
.L_x_154:
[----:B-1----:R1:W2:Y:S02]  /*9bd0*/  SYNCS.PHASECHK.TRANS64.TRYWAIT P0, [R0+URZ], R3 ;  /* 0x00000003000075a7 */ /* 0x0022a400080011ff */
[----:B--2---:R-:W-:Y:S05]  /*9be0*/  @!P0 NANOSLEEP.SYNCS 0x989680 ;  /* 0x009896800000895d */ /* 0x004fea0003900000 */
[----:B------:R-:W2:Y:S02]  /*9bf0*/  @!P0 SYNCS.PHASECHK.TRANS64 P0, [R0+URZ], R3 ;  /* 0x00000003000085a7 */ /* 0x000ea400080010ff */
[----:B--2---:R-:W-:Y:S05]  /*9c00*/  @!P0 BRA `(.L_x_154) ;  /* 0xfffffffc00f08947 */ /* 0x004fea000383ffff */
[----:B------:R-:W-:Y:S05]  /*9c10*/  BRA `(.L_x_155) ;  /* 0xffffff8c009c7947 */ /* 0x000fea000383ffff */
.L_x_48:
[----:B------:R-:W-:-:S07]  /*9c20*/  MOV R0, UR5 ;  /* 0x0000000500007c02 */ /* 0x000fce0008000f00 */
.L_x_156:
[----:B-1----:R1:W2:Y:S02]  /*9c30*/  SYNCS.PHASECHK.TRANS64.TRYWAIT P0, [R0+URZ], R3 ;  /* 0x00000003000075a7 */ /* 0x0022a400080011ff */
[----:B--2---:R-:W-:Y:S05]  /*9c40*/  @!P0 NANOSLEEP.SYNCS 0x989680 ;  /* 0x009896800000895d */ /* 0x004fea0003900000 */
[----:B------:R-:W2:Y:S02]  /*9c50*/  @!P0 SYNCS.PHASECHK.TRANS64 P0, [R0+URZ], R3 ;  /* 0x00000003000085a7 */ /* 0x000ea400080010ff */
[----:B--2---:R-:W-:Y:S05]  /*9c60*/  @!P0 BRA `(.L_x_156) ;  /* 0xfffffffc00f08947 */ /* 0x004fea000383ffff */
[----:B------:R-:W-:Y:S05]  /*9c70*/  BRA `(.L_x_157) ;  /* 0xffffff8c00a87947 */ /* 0x000fea000383ffff */
.L_x_49:
[----:B------:R-:W-:-:S07]  /*9c80*/  MOV R0, UR5 ;  /* 0x0000000500007c02 */ /* 0x000fce0008000f00 */
.L_x_158:
[----:B-1----:R1:W2:Y:S02]  /*9c90*/  SYNCS.PHASECHK.TRANS64.TRYWAIT P0, [R0+URZ], R3 ;  /* 0x00000003000075a7 */ /* 0x0022a400080011ff */
[----:B--2---:R-:W-:Y:S05]  /*9ca0*/  @!P0 NANOSLEEP.SYNCS 0x989680 ;  /* 0x009896800000895d */ /* 0x004fea0003900000 */
[----:B------:R-:W2:Y:S02]  /*9cb0*/  @!P0 SYNCS.PHASECHK.TRANS64 P0, [R0+URZ], R3 ;  /* 0x00000003000085a7 */ /* 0x000ea400080010ff */
[----:B--2---:R-:W-:Y:S05]  /*9cc0*/  @!P0 BRA `(.L_x_158) ;  /* 0xfffffffc00f08947 */ /* 0x004fea000383ffff */
[----:B------:R-:W-:Y:S05]  /*9cd0*/  BRA `(.L_x_159) ;  /* 0xffffff8c00b47947 */ /* 0x000fea000383ffff */
.L_x_50:
[----:B------:R-:W-:-:S07]  /*9ce0*/  MOV R0, UR5 ;  /* 0x0000000500007c02 */ /* 0x000fce0008000f00 */
.L_x_160:
[----:B-1----:R1:W2:Y:S02]  /*9cf0*/  SYNCS.PHASECHK.TRANS64.TRYWAIT P0, [R0+URZ], R3 ;  /* 0x00000003000075a7 */ /* 0x0022a400080011ff */
[----:B--2---:R-:W-:Y:S05]  /*9d00*/  @!P0 NANOSLEEP.SYNCS 0x989680 ;  /* 0x009896800000895d */ /* 0x004fea0003900000 */
[----:B------:R-:W2:Y:S02]  /*9d10*/  @!P0 SYNCS.PHASECHK.TRANS64 P0, [R0+URZ], R3 ;  /* 0x00000003000085a7 */ /* 0x000ea400080010ff */
[----:B--2---:R-:W-:Y:S05]  /*9d20*/  @!P0 BRA `(.L_x_160) ;  /* 0xfffffffc00f08947 */ /* 0x004fea000383ffff */
[----:B------:R-:W-:Y:S05]  /*9d30*/  BRA `(.L_x_161) ;  /* 0xffffff8c00c07947 */ /* 0x000fea000383ffff */
.L_x_51:
[----:B------:R-:W-:-:S07]  /*9d40*/  MOV R0, UR5 ;  /* 0x0000000500007c02 */ /* 0x000fce0008000f00 */
.L_x_162:
[----:B-1----:R1:W2:Y:S02]  /*9d50*/  SYNCS.PHASECHK.TRANS64.TRYWAIT P0, [R0+URZ], R3 ;  /* 0x00000003000075a7 */ /* 0x0022a400080011ff */
[----:B--2---:R-:W-:Y:S05]  /*9d60*/  @!P0 NANOSLEEP.SYNCS 0x989680 ;  /* 0x009896800000895d */ /* 0x004fea0003900000 */
[----:B------:R-:W2:Y:S02]  /*9d70*/  @!P0 SYNCS.PHASECHK.TRANS64 P0, [R0+URZ], R3 ;  /* 0x00000003000085a7 */ /* 0x000ea400080010ff */
[----:B--2---:R-:W-:Y:S05]  /*9d80*/  @!P0 BRA `(.L_x_162) ;  /* 0xfffffffc00f08947 */ /* 0x004fea000383ffff */
[----:B------:R-:W-:Y:S05]  /*9d90*/  BRA `(.L_x_163) ;  /* 0xffffff8c00cc7947 */ /* 0x000fea000383ffff */
.L_x_54:
[----:B-1----:R1:W2:Y:S02]  /*9da0*/  SYNCS.PHASECHK.TRANS64.TRYWAIT P0, [R2+URZ+0x140], R5 ;  /* 0x00014005020075a7 */ /* 0x0022a400080011ff */
[----:B--2---:R-:W-:Y:S05]  /*9db0*/  @!P0 NANOSLEEP.SYNCS 0x989680 ;  /* 0x009896800000895d */ /* 0x004fea0003900000 */
[----:B------:R-:W2:Y:S02]  /*9dc0*/  @!P0 SYNCS.PHASECHK.TRANS64 P0, [R2+URZ+0x140], R5 ;  /* 0x00014005020085a7 */ /* 0x000ea400080010ff */
[----:B--2---:R-:W-:Y:S05]  /*9dd0*/  @!P0 BRA `(.L_x_54) ;  /* 0xfffffffc00f08947 */ /* 0x004fea000383ffff */
[----:B------:R-:W-:Y:S05]  /*9de0*/  BRA `(.L_x_164) ;  /* 0xffffff9000307947 */ /* 0x000fea000383ffff */
.L_x_55:
[----:B------:R-:W-:-:S07]  /*9df0*/  MOV R2, UR4 ;  /* 0x0000000400027c02 */ /* 0x000fce0008000f00 */
.L_x_165:
[----:B-1----:R1:W2:Y:S02]  /*9e00*/  SYNCS.PHASECHK.TRANS64.TRYWAIT P0, [R2+URZ+0xf0], R5 ;  /* 0x0000f005020075a7 */ /* 0x0022a400080011ff */
[----:B--2---:R-:W-:Y:S05]  /*9e10*/  @!P0 NANOSLEEP.SYNCS 0x989680 ;  /* 0x009896800000895d */ /* 0x004fea0003900000 */
[----:B------:R-:W2:Y:S02]  /*9e20*/  @!P0 SYNCS.PHASECHK.TRANS64 P0, [R2+URZ+0xf0], R5 ;  /* 0x0000f005020085a7 */ /* 0x000ea400080010ff */
[----:B--2---:R-:W-:Y:S05]  /*9e30*/  @!P0 BRA `(.L_x_165) ;  /* 0xfffffffc00f08947 */ /* 0x004fea000383ffff */
[----:B------:R-:W-:Y:S05]  /*9e40*/  BRA `(.L_x_166) ;  /* 0xffffff9000407947 */ /* 0x000fea000383ffff */
.L_x_56:
[----:B-1----:R1:W2:Y:S02]  /*9e50*/  SYNCS.PHASECHK.TRANS64.TRYWAIT P1, [R2+URZ+0xe0], R5 ;  /* 0x0000e005020075a7 */ /* 0x0022a400080211ff */
[----:B--2---:R-:W-:Y:S05]  /*9e60*/  @!P1 NANOSLEEP.SYNCS 0x989680 ;  /* 0x009896800000995d */ /* 0x004fea0003900000 */
[----:B------:R-:W2:Y:S02]  /*9e70*/  @!P1 SYNCS.PHASECHK.TRANS64 P1, [R2+URZ+0xe0], R5 ;  /* 0x0000e005020095a7 */ /* 0x000ea400080210ff */
[----:B--2---:R-:W-:Y:S05]  /*9e80*/  @!P1 BRA `(.L_x_56) ;  /* 0xfffffffc00f09947 */ /* 0x004fea000383ffff */
[----:B------:R-:W-:Y:S05]  /*9e90*/  BRA `(.L_x_167) ;  /* 0xffffff9000707947 */ /* 0x000fea000383ffff */
.L_x_59:
[----:B------:R-:W-:-:S07]  /*9ea0*/  MOV R0, UR4 ;  /* 0x0000000400007c02 */ /* 0x000fce0008000f00 */
.L_x_168:
[----:B-1----:R1:W2:Y:S02]  /*9eb0*/  SYNCS.PHASECHK.TRANS64.TRYWAIT P0, [R0+URZ+0xf0], R3 ;  /* 0x0000f003000075a7 */ /* 0x0022a400080011ff */
[----:B--2---:R-:W-:Y:S05]  /*9ec0*/  @!P0 NANOSLEEP.SYNCS 0x989680 ;  /* 0x009896800000895d */ /* 0x004fea0003900000 */
[----:B------:R-:W2:Y:S02]  /*9ed0*/  @!P0 SYNCS.PHASECHK.TRANS64 P0, [R0+URZ+0xf0], R3 ;  /* 0x0000f003000085a7 */ /* 0x000ea400080010ff */
[----:B--2---:R-:W-:Y:S05]  /*9ee0*/  @!P0 BRA `(.L_x_168) ;  /* 0xfffffffc00f08947 */ /* 0x004fea000383ffff */
[----:B------:R-:W-:Y:S05]  /*9ef0*/  BRA `(.L_x_58) ;  /* 0xffffff9000c47947 */ /* 0x000fea000383ffff */
.L_x_66:
[----:B-1----:R1:W2:Y:S02]  /*9f00*/  SYNCS.PHASECHK.TRANS64.TRYWAIT P1, [R0+URZ+0xe0], R5 ;  /* 0x0000e005000075a7 */ /* 0x0022a400080211ff */
[----:B--2---:R-:W-:Y:S05]  /*9f10*/  @!P1 NANOSLEEP.SYNCS 0x989680 ;  /* 0x009896800000995d */ /* 0x004fea0003900000 */
[----:B------:R-:W2:Y:S02]  /*9f20*/  @!P1 SYNCS.PHASECHK.TRANS64 P1, [R0+URZ+0xe0], R5 ;  /* 0x0000e005000095a7 */ /* 0x000ea400080210ff */
[----:B--2---:R-:W-:Y:S05]  /*9f30*/  @!P1 BRA `(.L_x_66) ;  /* 0xfffffffc00f09947 */ /* 0x004fea000383ffff */
[----:B------:R-:W-:Y:S05]  /*9f40*/  BRA `(.L_x_169) ;  /* 0xffffff98002c7947 */ /* 0x000fea000383ffff */
.L_x_67:
[----:B------:R-:W-:-:S07]  /*9f50*/  MOV R3, UR23 ;  /* 0x0000001700037c02 */ /* 0x000fce0008000f00 */
.L_x_170:
[----:B-1----:R1:W2:Y:S02]  /*9f60*/  SYNCS.PHASECHK.TRANS64.TRYWAIT P0, [R3+URZ+0x120], R0 ;  /* 0x00012000030075a7 */ /* 0x0022a400080011ff */
[----:B--2---:R-:W-:Y:S05]  /*9f70*/  @!P0 NANOSLEEP.SYNCS 0x989680 ;  /* 0x009896800000895d */ /* 0x004fea0003900000 */
[----:B------:R-:W2:Y:S02]  /*9f80*/  @!P0 SYNCS.PHASECHK.TRANS64 P0, [R3+URZ+0x120], R0 ;  /* 0x00012000030085a7 */ /* 0x000ea400080010ff */
[----:B--2---:R-:W-:Y:S05]  /*9f90*/  @!P0 BRA `(.L_x_170) ;  /* 0xfffffffc00f08947 */ /* 0x004fea000383ffff */
[----:B------:R-:W-:Y:S05]  /*9fa0*/  BRA `(.L_x_171) ;  /* 0xffffff98007c7947 */ /* 0x000fea000383ffff */
.L_x_70:
[----:B------:R-:W-:Y:S07]  /*9fb0*/  MOV R0, UR5 ;  /* 0x0000000500007c02 */ /* 0x000fee0008000f00 */
.L_x_172:
[----:B-1----:R1:W2:Y:S02]  /*9fc0*/  SYNCS.PHASECHK.TRANS64.TRYWAIT P0, [R0+URZ], R3 ;  /* 0x00000003000075a7 */ /* 0x0022a400080011ff */
[----:B--2---:R-:W-:Y:S05]  /*9fd0*/  @!P0 NANOSLEEP.SYNCS 0x989680 ;  /* 0x009896800000895d */ /* 0x004fea0003900000 */
[----:B------:R-:W2:Y:S02]  /*9fe0*/  @!P0 SYNCS.PHASECHK.TRANS64 P0, [R0+URZ], R3 ;  /* 0x00000003000085a7 */ /* 0x000ea400080010ff */
[----:B--2---:R-:W-:Y:S05]  /*9ff0*/  @!P0 BRA `(.L_x_172) ;  /* 0xfffffffc00f08947 */ /* 0x004fea000383ffff */
[----:B------:R-:W-:Y:S05]  /*a000*/  BRA `(.L_x_69) ;  /* 0xffffff9800987947 */ /* 0x000fea000383ffff */
.L_x_73:
[----:B------:R-:W-:-:S07]  /*a010*/  MOV R0, UR4 ;  /* 0x0000000400007c02 */ /* 0x000fce0008000f00 */
.L_x_173:
[----:B--2---:R2:W4:Y:S02]  /*a020*/  SYNCS.PHASECHK.TRANS64.TRYWAIT P0, [R0+URZ], R3 ;  /* 0x00000003000075a7 */ /* 0x00452400080011ff */
[----:B----4-:R-:W-:Y:S05]  /*a030*/  @!P0 NANOSLEEP.SYNCS 0x989680 ;  /* 0x009896800000895d */ /* 0x010fea0003900000 */
[----:B------:R-:W4:Y:S02]  /*a040*/  @!P0 SYNCS.PHASECHK.TRANS64 P0, [R0+URZ], R3 ;  /* 0x00000003000085a7 */ /* 0x000f2400080010ff */
[----:B----4-:R-:W-:Y:S05]  /*a050*/  @!P0 BRA `(.L_x_173) ;  /* 0xfffffffc00f08947 */ /* 0x010fea000383ffff */
[----:B------:R-:W-:Y:S05]  /*a060*/  BRA `(.L_x_174) ;  /* 0xffffff9c004c7947 */ /* 0x000fea000383ffff */
.L_x_74:
[----:B------:R-:W-:-:S07]  /*a070*/  MOV R0, UR5 ;  /* 0x0000000500007c02 */ /* 0x000fce0008000f00 */
.L_x_175:
[----:B-1----:R1:W2:Y:S02]  /*a080*/  SYNCS.PHASECHK.TRANS64.TRYWAIT P0, [R0+URZ], R3 ;  /* 0x00000003000075a7 */ /* 0x0022a400080011ff */
[----:B--2---:R-:W-:Y:S05]  /*a090*/  @!P0 NANOSLEEP.SYNCS 0x989680 ;  /* 0x009896800000895d */ /* 0x004fea0003900000 */
[----:B------:R-:W2:Y:S02]  /*a0a0*/  @!P0 SYNCS.PHASECHK.TRANS64 P0, [R0+URZ], R3 ;  /* 0x00000003000085a7 */ /* 0x000ea400080010ff */
[----:B--2---:R-:W-:Y:S05]  /*a0b0*/  @!P0 BRA `(.L_x_175) ;  /* 0xfffffffc00f08947 */ /* 0x004fea000383ffff */
[----:B------:R-:W-:Y:S05]  /*a0c0*/  BRA `(.L_x_176) ;  /* 0xffffff9c00587947 */ /* 0x000fea000383ffff */
.L_x_75:
[----:B------:R-:W-:-:S07]  /*a0d0*/  MOV R0, UR5 ;  /* 0x0000000500007c02 */ /* 0x000fce0008000f00 */
.L_x_177:
[----:B-1----:R1:W2:Y:S02]  /*a0e0*/  SYNCS.PHASECHK.TRANS64.TRYWAIT P0, [R0+URZ], R3 ;  /* 0x00000003000075a7 */ /* 0x0022a400080011ff */
[----:B--2---:R-:W-:Y:S05]  /*a0f0*/  @!P0 NANOSLEEP.SYNCS 0x989680 ;  /* 0x009896800000895d */ /* 0x004fea0003900000 */
[----:B------:R-:W2:Y:S02]  /*a100*/  @!P0 SYNCS.PHASECHK.TRANS64 P0, [R0+URZ], R3 ;  /* 0x00000003000085a7 */ /* 0x000ea400080010ff */
[----:B--2---:R-:W-:Y:S05]  /*a110*/  @!P0 BRA `(.L_x_177) ;  /* 0xfffffffc00f08947 */ /* 0x004fea000383ffff */
[----:B------:R-:W-:Y:S05]  /*a120*/  BRA `(.L_x_178) ;  /* 0xffffff9c00647947 */ /* 0x000fea000383ffff */
.L_x_76:
[----:B------:R-:W-:-:S07]  /*a130*/  MOV R0, UR4 ;  /* 0x0000000400007c02 */ /* 0x000fce0008000f00 */
.L_x_179:
[----:B-1----:R1:W2:Y:S02]  /*a140*/  SYNCS.PHASECHK.TRANS64.TRYWAIT P0, [R0+URZ], R3 ;  /* 0x00000003000075a7 */ /* 0x0022a400080011ff */
[----:B--2---:R-:W-:Y:S05]  /*a150*/  @!P0 NANOSLEEP.SYNCS 0x989680 ;  /* 0x009896800000895d */ /* 0x004fea0003900000 */
[----:B------:R-:W2:Y:S02]  /*a160*/  @!P0 SYNCS.PHASECHK.TRANS64 P0, [R0+URZ], R3 ;  /* 0x00000003000085a7 */ /* 0x000ea400080010ff */
[----:B--2---:R-:W-:Y:S05]  /*a170*/  @!P0 BRA `(.L_x_179) ;  /* 0xfffffffc00f08947 */ /* 0x004fea000383ffff */
[----:B------:R-:W-:Y:S05]  /*a180*/  BRA `(.L_x_180) ;  /* 0xffffff9c00707947 */ /* 0x000fea000383ffff */
.L_x_81:
[----:B--2---:R2:W3:Y:S02]  /*a190*/  SYNCS.PHASECHK.TRANS64.TRYWAIT P0, [R12+URZ+0xe0], R9 ;  /* 0x0000e0090c0075a7 */ /* 0x0044e400080011ff */
[----:B---3--:R-:W-:Y:S05]  /*a1a0*/  @!P0 NANOSLEEP.SYNCS 0x989680 ;  /* 0x009896800000895d */ /* 0x008fea0003900000 */
[----:B------:R-:W3:Y:S02]  /*a1b0*/  @!P0 SYNCS.PHASECHK.TRANS64 P0, [R12+URZ+0xe0], R9 ;  /* 0x0000e0090c0085a7 */ /* 0x000ee400080010ff */
[----:B---3--:R-:W-:Y:S05]  /*a1c0*/  @!P0 BRA `(.L_x_81) ;  /* 0xfffffffc00f08947 */ /* 0x008fea000383ffff */
[----:B------:R-:W-:Y:S05]  /*a1d0*/  BRA `(.L_x_181) ;  /* 0xffffffa000a07947 */ /* 0x000fea000383ffff */
.L_x_84:
[----:B------:R-:W-:Y:S07]  /*a1e0*/  MOV R0, UR21 ;  /* 0x0000001500007c02 */ /* 0x000fee0008000f00 */
.L_x_182:
[----:B--2---:R2:W3:Y:S02]  /*a1f0*/  SYNCS.PHASECHK.TRANS64.TRYWAIT P2, [R0+URZ+0xd8], R11 ;  /* 0x0000d80b000075a7 */ /* 0x0044e400080411ff */
[----:B---3--:R-:W-:Y:S05]  /*a200*/  @!P2 NANOSLEEP.SYNCS 0x989680 ;  /* 0x009896800000a95d */ /* 0x008fea0003900000 */
[----:B------:R-:W3:Y:S02]  /*a210*/  @!P2 SYNCS.PHASECHK.TRANS64 P2, [R0+URZ+0xd8], R11 ;  /* 0x0000d80b0000a5a7 */ /* 0x000ee400080410ff */
[----:B---3--:R-:W-:Y:S05]  /*a220*/  @!P2 BRA `(.L_x_182) ;  /* 0xfffffffc00f0a947 */ /* 0x008fea000383ffff */
[----:B------:R-:W-:Y:S05]  /*a230*/  BRA `(.L_x_83) ;  /* 0xffffffa800087947 */ /* 0x000fea000383ffff */
.L_x_87:
[----:B--2---:R-:W-:Y:S07]  /*a240*/  MOV R0, UR21 ;  /* 0x0000001500007c02 */ /* 0x004fee0008000f00 */
.L_x_183:
[----:B--2---:R2:W3:Y:S02]  /*a250*/  SYNCS.PHASECHK.TRANS64.TRYWAIT P0, [R0+URZ+0xb0], R9 ;  /* 0x0000b009000075a7 */ /* 0x0044e400080011ff */
[----:B---3--:R-:W-:Y:S05]  /*a260*/  @!P0 NANOSLEEP.SYNCS 0x989680 ;  /* 0x009896800000895d */ /* 0x008fea0003900000 */
[----:B------:R-:W3:Y:S02]  /*a270*/  @!P0 SYNCS.PHASECHK.TRANS64 P0, [R0+URZ+0xb0], R9 ;  /* 0x0000b009000085a7 */ /* 0x000ee400080010ff */
[----:B---3--:R-:W-:Y:S05]  /*a280*/  @!P0 BRA `(.L_x_183) ;  /* 0xfffffffc00f08947 */ /* 0x008fea000383ffff */
[----:B------:R-:W-:Y:S05]  /*a290*/  BRA `(.L_x_184) ;  /* 0xffffffa800647947 */ /* 0x000fea000383ffff */
.L_x_88:
[----:B------:R-:W-:Y:S07]  /*a2a0*/  MOV R0, UR21 ;  /* 0x0000001500007c02 */ /* 0x000fee0008000f00 */
.L_x_185:
[----:B--2---:R2:W3:Y:S02]  /*a2b0*/  SYNCS.PHASECHK.TRANS64.TRYWAIT P0, [R0+URZ+0xb8], R9 ;  /* 0x0000b809000075a7 */ /* 0x0044e400080011ff */
[----:B---3--:R-:W-:Y:S05]  /*a2c0*/  @!P0 NANOSLEEP.SYNCS 0x989680 ;  /* 0x009896800000895d */ /* 0x008fea0003900000 */
[----:B------:R-:W3:Y:S02]  /*a2d0*/  @!P0 SYNCS.PHASECHK.TRANS64 P0, [R0+URZ+0xb8], R9 ;  /* 0x0000b809000085a7 */ /* 0x000ee400080010ff */
[----:B---3--:R-:W-:Y:S05]  /*a2e0*/  @!P0 BRA `(.L_x_185) ;  /* 0xfffffffc00f08947 */ /* 0x008fea000383ffff */
[----:B------:R-:W-:Y:S05]  /*a2f0*/  BRA `(.L_x_186) ;  /* 0xffffffa8009c7947 */ /* 0x000fea000383ffff */
.L_x_89:
[----:B------:R-:W-:Y:S07]  /*a300*/  MOV R0, UR21 ;  /* 0x0000001500007c02 */ /* 0x000fee0008000f00 */
.L_x_187:
[----:B--2---:R2:W3:Y:S02]  /*a310*/  SYNCS.PHASECHK.TRANS64.TRYWAIT P0, [R0+URZ+0xc0], R9 ;  /* 0x0000c009000075a7 */ /* 0x0044e400080011ff */
[----:B---3--:R-:W-:Y:S05]  /*a320*/  @!P0 NANOSLEEP.SYNCS 0x989680 ;  /* 0x009896800000895d */ /* 0x008fea0003900000 */
[----:B------:R-:W3:Y:S02]  /*a330*/  @!P0 SYNCS.PHASECHK.TRANS64 P0, [R0+URZ+0xc0], R9 ;  /* 0x0000c009000085a7 */ /* 0x000ee400080010ff */
[----:B---3--:R-:W-:Y:S05]  /*a340*/  @!P0 BRA `(.L_x_187) ;  /* 0xfffffffc00f08947 */ /* 0x008fea000383ffff */
[----:B------:R-:W-:Y:S05]  /*a350*/  BRA `(.L_x_188) ;  /* 0xffffffa800e07947 */ /* 0x000fea000383ffff */
.L_x_90:
[----:B------:R-:W-:Y:S07]  /*a360*/  MOV R0, UR21 ;  /* 0x0000001500007c02 */ /* 0x000fee0008000f00 */
.L_x_189:
[----:B--2---:R2:W3:Y:S02]  /*a370*/  SYNCS.PHASECHK.TRANS64.TRYWAIT P0, [R0+URZ+0xc8], R9 ;  /* 0x0000c809000075a7 */ /* 0x0044e400080011ff */
[----:B---3--:R-:W-:Y:S05]  /*a380*/  @!P0 NANOSLEEP.SYNCS 0x989680 ;  /* 0x009896800000895d */ /* 0x008fea0003900000 */
[----:B------:R-:W3:Y:S02]  /*a390*/  @!P0 SYNCS.PHASECHK.TRANS64 P0, [R0+URZ+0xc8], R9 ;  /* 0x0000c809000085a7 */ /* 0x000ee400080010ff */
[----:B---3--:R-:W-:Y:S05]  /*a3a0*/  @!P0 BRA `(.L_x_189) ;  /* 0xfffffffc00f08947 */ /* 0x008fea000383ffff */
[----:B------:R-:W-:Y:S05]  /*a3b0*/  BRA `(.L_x_190) ;  /* 0xffffffac00207947 */ /* 0x000fea000383ffff */
.L_x_92:
[----:B------:R-:W-:-:S07]  /*a3c0*/  MOV R0, UR21 ;  /* 0x0000001500007c02 */ /* 0x000fce0008000f00 */
.L_x_191:
[----:B---3--:R3:W4:Y:S02]  /*a3d0*/  SYNCS.PHASECHK.TRANS64.TRYWAIT P0, [R0+URZ+0xb0], R3 ;  /* 0x0000b003000075a7 */ /* 0x00872400080011ff */
[----:B----4-:R-:W-:Y:S05]  /*a3e0*/  @!P0 NANOSLEEP.SYNCS 0x989680 ;  /* 0x009896800000895d */ /* 0x010fea0003900000 */
[----:B------:R-:W4:Y:S02]  /*a3f0*/  @!P0 SYNCS.PHASECHK.TRANS64 P0, [R0+URZ+0xb0], R3 ;  /* 0x0000b003000085a7 */ /* 0x000f2400080010ff */
[----:B----4-:R-:W-:Y:S05]  /*a400*/  @!P0 BRA `(.L_x_191) ;  /* 0xfffffffc00f08947 */ /* 0x010fea000383ffff */
[----:B------:R-:W-:Y:S05]  /*a410*/  BRA `(.L_x_192) ;  /* 0xffffffac00987947 */ /* 0x000fea000383ffff */
.L_x_93:
[----:B---3--:R-:W-:-:S07]  /*a420*/  MOV R0, UR21 ;  /* 0x0000001500007c02 */ /* 0x008fce0008000f00 */
.L_x_193:
[----:B---3--:R3:W4:Y:S02]  /*a430*/  SYNCS.PHASECHK.TRANS64.TRYWAIT P0, [R0+URZ+0xb8], R3 ;  /* 0x0000b803000075a7 */ /* 0x00872400080011ff */
[----:B----4-:R-:W-:Y:S05]  /*a440*/  @!P0 NANOSLEEP.SYNCS 0x989680 ;  /* 0x009896800000895d */ /* 0x010fea0003900000 */
[----:B------:R-:W4:Y:S02]  /*a450*/  @!P0 SYNCS.PHASECHK.TRANS64 P0, [R0+URZ+0xb8], R3 ;  /* 0x0000b803000085a7 */ /* 0x000f2400080010ff */
[----:B----4-:R-:W-:Y:S05]  /*a460*/  @!P0 BRA `(.L_x_193) ;  /* 0xfffffffc00f08947 */ /* 0x010fea000383ffff */
[----:B------:R-:W-:Y:S05]  /*a470*/  BRA `(.L_x_194) ;  /* 0xffffffac00887947 */ /* 0x000fea000383ffff */
.L_x_94:
[----:B---3--:R-:W-:-:S07]  /*a480*/  MOV R0, UR21 ;  /* 0x0000001500007c02 */ /* 0x008fce0008000f00 */
.L_x_195:
[----:B---3--:R3:W4:Y:S02]  /*a490*/  SYNCS.PHASECHK.TRANS64.TRYWAIT P0, [R0+URZ+0xc0], R3 ;  /* 0x0000c003000075a7 */ /* 0x00872400080011ff */
[----:B----4-:R-:W-:Y:S05]  /*a4a0*/  @!P0 NANOSLEEP.SYNCS 0x989680 ;  /* 0x009896800000895d */ /* 0x010fea0003900000 */
[----:B------:R-:W4:Y:S02]  /*a4b0*/  @!P0 SYNCS.PHASECHK.TRANS64 P0, [R0+URZ+0xc0], R3 ;  /* 0x0000c003000085a7 */ /* 0x000f2400080010ff */
[----:B----4-:R-:W-:Y:S05]  /*a4c0*/  @!P0 BRA `(.L_x_195) ;  /* 0xfffffffc00f08947 */ /* 0x010fea000383ffff */
[----:B------:R-:W-:Y:S05]  /*a4d0*/  BRA `(.L_x_196) ;  /* 0xffffffac00787947 */ /* 0x000fea000383ffff */
.L_x_96:
[----:B-1----:R1:W2:Y:S02]  /*a4e0*/  SYNCS.PHASECHK.TRANS64.TRYWAIT P0, [R3+URZ+0xe0], R0 ;  /* 0x0000e000030075a7 */ /* 0x0022a400080011ff */
[----:B--2---:R-:W-:Y:S05]  /*a4f0*/  @!P0 NANOSLEEP.SYNCS 0x989680 ;  /* 0x009896800000895d */ /* 0x004fea0003900000 */
[----:B------:R-:W2:Y:S02]  /*a500*/  @!P0 SYNCS.PHASECHK.TRANS64 P0, [R3+URZ+0xe0], R0 ;  /* 0x0000e000030085a7 */ /* 0x000ea400080010ff */
[----:B--2---:R-:W-:Y:S05]  /*a510*/  @!P0 BRA `(.L_x_96) ;  /* 0xfffffffc00f08947 */ /* 0x004fea000383ffff */
[----:B------:R-:W-:Y:S05]  /*a520*/  BRA `(.L_x_197) ;  /* 0xffffffb000447947 */ /* 0x000fea000383ffff */
.L_x_107:
[----:B-1----:R-:W-:Y:S04]  /*a530*/  MOV R0, UR44 ;  /* 0x0000002c00007c02 */ /* 0x002fe80008000f00 */
[----:B------:R1:W2:Y:S03]  /*a540*/  SYNCS.PHASECHK.TRANS64.TRYWAIT P1, [R0+URZ+0x90], R5 ;  /* 0x00009005000075a7 */ /* 0x0002a600080211ff */
[----:B--2---:R-:W-:Y:S05]  /*a550*/  @!P1 NANOSLEEP.SYNCS 0x989680 ;  /* 0x009896800000995d */ /* 0x004fea0003900000 */
[----:B------:R-:W2:Y:S02]  /*a560*/  @!P1 SYNCS.PHASECHK.TRANS64 P1, [R0+URZ+0x90], R5 ;  /* 0x00009005000095a7 */ /* 0x000ea400080210ff */
[----:B--2---:R-:W-:Y:S05]  /*a570*/  @!P1 BRA `(.L_x_107) ;  /* 0xfffffffc00ec9947 */ /* 0x004fea000383ffff */
[----:B------:R-:W-:Y:S05]  /*a580*/  BRA `(.L_x_106) ;  /* 0xffffffbc00d87947 */ /* 0x000fea000383ffff */
.L_x_109:
[----:B-1----:R1:W4:Y:S02]  /*a590*/  SYNCS.PHASECHK.TRANS64.TRYWAIT P0, [R98+URZ+0x100], R3 ;  /* 0x00010003620075a7 */ /* 0x00232400080011ff */
[----:B----4-:R-:W-:Y:S05]  /*a5a0*/  @!P0 NANOSLEEP.SYNCS 0x989680 ;  /* 0x009896800000895d */ /* 0x010fea0003900000 */
[----:B------:R-:W4:Y:S02]  /*a5b0*/  @!P0 SYNCS.PHASECHK.TRANS64 P0, [R98+URZ+0x100], R3 ;  /* 0x00010003620085a7 */ /* 0x000f2400080010ff */
[----:B----4-:R-:W-:Y:S05]  /*a5c0*/  @!P0 BRA `(.L_x_109) ;  /* 0xfffffffc00f08947 */ /* 0x010fea000383ffff */
[----:B------:R-:W-:Y:S05]  /*a5d0*/  BRA `(.L_x_108) ;  /* 0xffffffc000047947 */ /* 0x000fea000383ffff */
.L_x_118:
[----:B--2---:R2:W3:Y:S02]  /*a5e0*/  SYNCS.PHASECHK.TRANS64.TRYWAIT P0, [R3+URZ+0x90], R0 ;  /* 0x00009000030075a7 */ /* 0x0044e400080011ff */
[----:B---3--:R-:W-:Y:S05]  /*a5f0*/  @!P0 NANOSLEEP.SYNCS 0x989680 ;  /* 0x009896800000895d */ /* 0x008fea0003900000 */
[----:B------:R-:W3:Y:S02]  /*a600*/  @!P0 SYNCS.PHASECHK.TRANS64 P0, [R3+URZ+0x90], R0 ;  /* 0x00009000030085a7 */ /* 0x000ee400080010ff */
[----:B---3--:R-:W-:Y:S05]  /*a610*/  @!P0 BRA `(.L_x_118) ;  /* 0xfffffffc00f08947 */ /* 0x008fea000383ffff */
[----:B------:R-:W-:Y:S05]  /*a620*/  BRA `(.L_x_117) ;  /* 0xffffffc800e87947 */ /* 0x000fea000383ffff */
.L_x_126:
[----:B-1----:R1:W3:Y:S02]  /*a630*/  SYNCS.PHASECHK.TRANS64.TRYWAIT P0, [R63+URZ+0x90], R4 ;  /* 0x000090043f0075a7 */ /* 0x0022e400080011ff */
[----:B---3--:R-:W-:Y:S05]  /*a640*/  @!P0 NANOSLEEP.SYNCS 0x989680 ;  /* 0x009896800000895d */ /* 0x008fea0003900000 */
[----:B------:R-:W3:Y:S02]  /*a650*/  @!P0 SYNCS.PHASECHK.TRANS64 P0, [R63+URZ+0x90], R4 ;  /* 0x000090043f0085a7 */ /* 0x000ee400080010ff */
[----:B---3--:R-:W-:Y:S05]  /*a660*/  @!P0 BRA `(.L_x_126) ;  /* 0xfffffffc00f08947 */ /* 0x008fea000383ffff */
[----:B------:R-:W-:Y:S05]  /*a670*/  BRA `(.L_x_125) ;  /* 0xffffffd400f07947 */ /* 0x000fea000383ffff */
.L_x_134:
[----:B-1----:R1:W3:Y:S02]  /*a680*/  SYNCS.PHASECHK.TRANS64.TRYWAIT P0, [R108+URZ+0x90], R3 ;  /* 0x000090036c0075a7 */ /* 0x0022e400080011ff */
[----:B---3--:R-:W-:Y:S05]  /*a690*/  @!P0 NANOSLEEP.SYNCS 0x989680 ;  /* 0x009896800000895d */ /* 0x008fea0003900000 */
[----:B------:R-:W3:Y:S02]  /*a6a0*/  @!P0 SYNCS.PHASECHK.TRANS64 P0, [R108+URZ+0x90], R3 ;  /* 0x000090036c0085a7 */ /* 0x000ee400080010ff */
[----:B---3--:R-:W-:Y:S05]  /*a6b0*/  @!P0 BRA `(.L_x_134) ;  /* 0xfffffffc00f08947 */ /* 0x008fea000383ffff */
[----:B------:R-:W-:Y:S05]  /*a6c0*/  BRA `(.L_x_133) ;  /* 0xffffffe000f47947 */ /* 0x000fea000383ffff */
        .weak           $__internal_0_$__cuda_sm10x_tcgen05_guardrail_trap_col_being_dealloced_not_returned_by_alloc
        .type           $__internal_0_$__cuda_sm10x_tcgen05_guardrail_trap_col_being_dealloced_not_returned_by_alloc,@function
        .size           $__internal_0_$__cuda_sm10x_tcgen05_guardrail_trap_col_being_dealloced_not_returned_by_alloc,($__internal_1_$__cuda_sm10x_tcgen05_guardrail_trap_phase_invalid_during_alloc - $__internal_0_$__cuda_sm10x_tcgen05_guardrail_trap_col_being_dealloced_not_returned_by_alloc)
$__internal_0_$__cuda_sm10x_tcgen05_guardrail_trap_col_being_dealloced_not_returned_by_alloc:
[----:B------:R-:W-:Y:S05]  /*a6d0*/  BPT.TRAP 0x1 ;  /* 0x000000040000795c */ /* 0x000fea0000300000 */
[----:B------:R-:W-:-:S04]  /*a6e0*/  HFMA2 R3, -RZ, RZ, 0, 0 ;  /* 0x00000000ff037431 */ /* 0x000fc800000001ff */
[----:B------:R-:W-:Y:S05]  /*a6f0*/  RET.REL.NODEC R2 `(_ZN7cutlass13device_kernelINS_4gemm6kernel13GemmUniversalIN4cute5tupleIJiiiiEEENS1_10collective13CollectiveMmaINS1_35MainloopSm100TmaUmmaWarpSpecializedILi9ELi2ELi4ENS5_IJNS4_1CILi1EEENSA_ILi4EEESB_EEEEENS5_IJNSA_ILi64EEENSA_ILi256EEENSA_ILi32EEEEEENS_10bfloat16_tENS5_IJlSB_lEEESJ_SK_NS4_8TiledMMAINS4_8MMA_AtomIJNS4_20SM100_MMA_F16BF16_SSISJ_SJ_fLi64ELi256ELNS4_4UMMA5MajorE0ELSP_0ELNSO_7ScaleInE0ELSQ_0EEEEEENS4_6LayoutINS5_IJSB_SB_SB_EEENS5_IJNSA_ILi0EEESV_SV_EEEEENS5_IJNS4_10UnderscoreESY_SY_EEEEENS4_23SM90_TMA_LOAD_MULTICASTENS4_14ComposedLayoutINS4_7SwizzleILi2ELi4ELi3EEENS4_18smem_ptr_flag_bitsILi16EEENST_INS5_IJNSA_ILi8EEESH_EEENS5_IJSH_SB_EEEEEEEvNS4_8identityENS4_13SM90_TMA_LOADES1B_vS1C_EENS_8epilogue10collective18CollectiveEpilogueINS1F_23Sm100TmaWarpSpecializedILi4ELi2ELi32ELb1ELb0EEEJSI_NS5_IJNST_ISF_SB_EES1K_EEESJ_SK_SJ_SK_NS1F_6fusion15FusionCallbacksIS1J_NS1M_17LinearCombinationISJ_fSJ_fLNS_15FloatRoundStyleE2EEESI_S1L_JEEENS4_5SM1004TMEM4LOAD26SM100_TMEM_LOAD_16dp256b8xES1D_NS12_INS13_ILi3ELi4ELi3EEES16_NST_INS5_IJS17_SF_EEENS5_IJSF_SB_EEEEEEENS4_17SM75_U32x4_LDSM_NENS4_14SM90_TMA_STOREES20_NS4_17SM90_U32x4_STSM_NENS4_39AutoVectorizingCopyWithAssumedAlignmentILi128EEEEEEvvEEEEvNT_6ParamsE) ;  /* 0xffffff5802407950 */ /* 0x000fea0003c3ffff */
        .weak           $__internal_1_$__cuda_sm10x_tcgen05_guardrail_trap_phase_invalid_during_alloc
        .type           $__internal_1_$__cuda_sm10x_tcgen05_guardrail_trap_phase_invalid_during_alloc,@function
        .size           $__internal_1_$__cuda_sm10x_tcgen05_guardrail_trap_phase_invalid_during_alloc,($__internal_2_$__cuda_sm10x_tcgen05_guardrail_trap_unallocated_columns_being_dealloced - $__internal_1_$__cuda_sm10x_tcgen05_guardrail_trap_phase_invalid_during_alloc)
$__internal_1_$__cuda_sm10x_tcgen05_guardrail_trap_phase_invalid_during_alloc:
[----:B------:R-:W-:Y:S05]  /*a700*/  BPT.TRAP 0x1 ;  /* 0x000000040000795c */ /* 0x000fea0000300000 */
[----:B------:R-:W-:-:S04]  /*a710*/  MOV R5, 0x0 ;  /* 0x0000000000057802 */ /* 0x000fc80000000f00 */
[----:B------:R-:W-:Y:S05]  /*a720*/  RET.REL.NODEC R4 `(_ZN7cutlass13device_kernelINS_4gemm6kernel13GemmUniversalIN4cute5tupleIJiiiiEEENS1_10collective13CollectiveMmaINS1_35MainloopSm100TmaUmmaWarpSpecializedILi9ELi2ELi4ENS5_IJNS4_1CILi1EEENSA_ILi4EEESB_EEEEENS5_IJNSA_ILi64EEENSA_ILi256EEENSA_ILi32EEEEEENS_10bfloat16_tENS5_IJlSB_lEEESJ_SK_NS4_8TiledMMAINS4_8MMA_AtomIJNS4_20SM100_MMA_F16BF16_SSISJ_SJ_fLi64ELi256ELNS4_4UMMA5MajorE0ELSP_0ELNSO_7ScaleInE0ELSQ_0EEEEEENS4_6LayoutINS5_IJSB_SB_SB_EEENS5_IJNSA_ILi0EEESV_SV_EEEEENS5_IJNS4_10UnderscoreESY_SY_EEEEENS4_23SM90_TMA_LOAD_MULTICASTENS4_14ComposedLayoutINS4_7SwizzleILi2ELi4ELi3EEENS4_18smem_ptr_flag_bitsILi16EEENST_INS5_IJNSA_ILi8EEESH_EEENS5_IJSH_SB_EEEEEEEvNS4_8identityENS4_13SM90_TMA_LOADES1B_vS1C_EENS_8epilogue10collective18CollectiveEpilogueINS1F_23Sm100TmaWarpSpecializedILi4ELi2ELi32ELb1ELb0EEEJSI_NS5_IJNST_ISF_SB_EES1K_EEESJ_SK_SJ_SK_NS1F_6fusion15FusionCallbacksIS1J_NS1M_17LinearCombinationISJ_fSJ_fLNS_15FloatRoundStyleE2EEESI_S1L_JEEENS4_5SM1004TMEM4LOAD26SM100_TMEM_LOAD_16dp256b8xES1D_NS12_INS13_ILi3ELi4ELi3EEES16_NST_INS5_IJS17_SF_EEENS5_IJSF_SB_EEEEEEENS4_17SM75_U32x4_LDSM_NENS4_14SM90_TMA_STOREES20_NS4_17SM90_U32x4_STSM_NENS4_39AutoVectorizingCopyWithAssumedAlignmentILi128EEEEEEvvEEEEvNT_6ParamsE) ;  /* 0xffffff5804347950 */ /* 0x000fea0003c3ffff */
        .weak           $__internal_2_$__cuda_sm10x_tcgen05_guardrail_trap_unallocated_columns_being_dealloced
        .type           $__internal_2_$__cuda_sm10x_tcgen05_guardrail_trap_unallocated_columns_being_dealloced,@function
        .size           $__internal_2_$__cuda_sm10x_tcgen05_guardrail_trap_unallocated_columns_being_dealloced,(.L_x_199 - $__internal_2_$__cuda_sm10x_tcgen05_guardrail_trap_unallocated_columns_being_dealloced)
$__internal_2_$__cuda_sm10x_tcgen05_guardrail_trap_unallocated_columns_being_dealloced:
[----:B------:R-:W-:Y:S05]  /*a730*/  BPT.TRAP 0x1 ;  /* 0x000000040000795c */ /* 0x000fea0000300000 */
[----:B------:R-:W-:-:S04]  /*a740*/  HFMA2 R3, -RZ, RZ, 0, 0 ;  /* 0x00000000ff037431 */ /* 0x000fc800000001ff */
[----:B------:R-:W-:Y:S05]  /*a750*/  RET.REL.NODEC R2 `(_ZN7cutlass13device_kernelINS_4gemm6kernel13GemmUniversalIN4cute5tupleIJiiiiEEENS1_10collective13CollectiveMmaINS1_35MainloopSm100TmaUmmaWarpSpecializedILi9ELi2ELi4ENS5_IJNS4_1CILi1EEENSA_ILi4EEESB_EEEEENS5_IJNSA_ILi64EEENSA_ILi256EEENSA_ILi32EEEEEENS_10bfloat16_tENS5_IJlSB_lEEESJ_SK_NS4_8TiledMMAINS4_8MMA_AtomIJNS4_20SM100_MMA_F16BF16_SSISJ_SJ_fLi64ELi256ELNS4_4UMMA5MajorE0ELSP_0ELNSO_7ScaleInE0ELSQ_0EEEEEENS4_6LayoutINS5_IJSB_SB_SB_EEENS5_IJNSA_ILi0EEESV_SV_EEEEENS5_IJNS4_10UnderscoreESY_SY_EEEEENS4_23SM90_TMA_LOAD_MULTICASTENS4_14ComposedLayoutINS4_7SwizzleILi2ELi4ELi3EEENS4_18smem_ptr_flag_bitsILi16EEENST_INS5_IJNSA_ILi8EEESH_EEENS5_IJSH_SB_EEEEEEEvNS4_8identityENS4_13SM90_TMA_LOADES1B_vS1C_EENS_8epilogue10collective18CollectiveEpilogueINS1F_23Sm100TmaWarpSpecializedILi4ELi2ELi32ELb1ELb0EEEJSI_NS5_IJNST_ISF_SB_EES1K_EEESJ_SK_SJ_SK_NS1F_6fusion15FusionCallbacksIS1J_NS1M_17LinearCombinationISJ_fSJ_fLNS_15FloatRoundStyleE2EEESI_S1L_JEEENS4_5SM1004TMEM4LOAD26SM100_TMEM_LOAD_16dp256b8xES1D_NS12_INS13_ILi3ELi4ELi3EEES16_NST_INS5_IJS17_SF_EEENS5_IJSF_SB_EEEEEEENS4_17SM75_U32x4_LDSM_NENS4_14SM90_TMA_STOREES20_NS4_17SM90_U32x4_STSM_NENS4_39AutoVectorizingCopyWithAssumedAlignmentILi128EEEEEEvvEEEEvNT_6ParamsE) ;  /* 0xffffff5802287950 */ /* 0x000fea0003c3ffff */
.L_x_198:
[----:B------:R-:W-:-:S00]  /*a760*/  BRA `(.L_x_198) ;  /* 0xfffffffc00fc7947 */ /* 0x000fc0000383ffff */
[----:B------:R-:W-:-:S00]  /*a770*/  NOP ;  /* 0x0000000000007918 */ /* 0x000fc00000000000 */
        /* <DEDUP_REMOVED lines=8> */
.L_x_199:


//--------------------- .nv.global.init           --------------------------
	.section	.nv.global.init,"aw",@progbits
.nv.global.init:
	.type		$str$27,@object
	.size		$str$27,($str$28 - $str$27)
$str$27:
        /*0000*/ 	.byte	0x28, 0x61, 0x64, 0x64, 0x72, 0x65, 0x73, 0x73, 0x20, 0x26, 0x20, 0x6d, 0x61, 0x73, 0x6b, 0x29
        /*0010*/ 	.byte	0x20, 0x3d, 0x3d, 0x20, 0x30, 0x00
	.type		$str$28,@object
	.size		$str$28,($str$26 - $str$28)
$str$28:
        /*0016*/ 	.byte	0x2f, 0x74, 0x6d, 0x70, 0x2f, 0x63, 0x75, 0x74, 0x6c, 0x61, 0x73, 0x73, 0x5f, 0x73, 0x77, 0x65
        /*0026*/ 	.byte	0x65, 0x70, 0x5f, 0x73, 0x72, 0x63, 0x2f, 0x69, 0x6e, 0x63, 0x6c, 0x75, 0x64, 0x65, 0x2f, 0x63
        /*0036*/ 	.byte	0x75, 0x74, 0x65, 0x2f, 0x70, 0x6f, 0x69, 0x6e, 0x74, 0x65, 0x72, 0x5f, 0x66, 0x6c, 0x61, 0x67
        /*0046*/ 	.byte	0x67, 0x65, 0x64, 0x2e, 0x68, 0x70, 0x70, 0x00
	.type		$str$26,@object
	.size		$str$26,($str$25 - $str$26)
$str$26:
        /*004e*/ 	.byte	0x2f, 0x74, 0x6d, 0x70, 0x2f, 0x63, 0x75, 0x74, 0x6c, 0x61, 0x73, 0x73, 0x5f, 0x73, 0x77, 0x65
        /*005e*/ 	.byte	0x65, 0x70, 0x5f, 0x73, 0x72, 0x63, 0x2f, 0x69, 0x6e, 0x63, 0x6c, 0x75, 0x64, 0x65, 0x2f, 0x63
        /*006e*/ 	.byte	0x75, 0x74, 0x65, 0x2f, 0x61, 0x74, 0x6f, 0x6d, 0x2f, 0x63, 0x6f, 0x70, 0x79, 0x5f, 0x74, 0x72
        /*007e*/ 	.byte	0x61, 0x69, 0x74, 0x73, 0x5f, 0x73, 0x6d, 0x31, 0x30, 0x30, 0x2e, 0x68, 0x70, 0x70, 0x00
	.type		$str$25,@object
	.size		$str$25,(__unnamed_1 - $str$25)
$str$25:
        /*008d*/ 	.byte	0x28, 0x28, 0x75, 0x69, 0x6e, 0x74, 0x33, 0x32, 0x5f, 0x74, 0x28, 0x74, 0x68, 0x72, 0x65, 0x61
        /*009d*/ 	.byte	0x64, 0x49, 0x64, 0x78, 0x2e, 0x78, 0x29, 0x20, 0x2f, 0x20, 0x33, 0x32, 0x29, 0x20, 0x25, 0x20
        /*00ad*/ 	.byte	0x34, 0x29, 0x20, 0x3d, 0x3d, 0x20, 0x28, 0x28, 0x28, 0x74, 0x6d, 0x65, 0x6d, 0x5f, 0x61, 0x64
        /*00bd*/ 	.byte	0x64, 0x72, 0x20, 0x3e, 0x3e, 0x20, 0x31, 0x36, 0x29, 0x20, 0x2f, 0x20, 0x33, 0x32, 0x29, 0x20
        /*00cd*/ 	.byte	0x25, 0x20, 0x34, 0x29, 0x00
	.type		__unnamed_1,@object
	.size		__unnamed_1,(__unnamed_2 - __unnamed_1)
__unnamed_1:
        /*00d2*/ 	.byte	0x61, 0x75, 0x74, 0x6f, 0x20, 0x63, 0x75, 0x74, 0x65, 0x3a, 0x3a, 0x61, 0x73, 0x5f, 0x70, 0x6f
        /* <DEDUP_REMOVED lines=24> */
        /*0262*/ 	.byte	0x30, 0x39, 0x36, 0x3e, 0x3e, 0x3e, 0x3e, 0x5d, 0x00
	.type		__unnamed_2,@object
	.size		__unnamed_2,(.L_2 - __unnamed_2)
__unnamed_2:
        /* <DEDUP_REMOVED lines=46> */
        /*054b*/ 	.byte	0x75, 0x74, 0x65, 0x3a, 0x3a, 0x43, 0x3c, 0x30, 0x3e, 0x3e, 0x3e, 0x3e, 0x5d, 0x00
.L_2:


//--------------------- .nv.shared._ZN7cutlass13device_kernelINS_4gemm6kernel13GemmUniversalIN4cute5tupleIJiiiiEEENS1_10collective13CollectiveMmaINS1_35MainloopSm100TmaUmmaWarpSpecializedILi9ELi2ELi4ENS5_IJNS4_1CILi1EEENSA_ILi4EEESB_EEEEENS5_IJNSA_ILi64EEENSA_ILi256EEENSA_ILi32EEEEEENS_10bfloat16_tENS5_IJlSB_lEEESJ_SK_NS4_8TiledMMAINS4_8MMA_AtomIJNS4_20SM100_MMA_F16BF16_SSISJ_SJ_fLi64ELi256ELNS4_4UMMA5MajorE0ELSP_0ELNSO_7ScaleInE0ELSQ_0EEEEEENS4_6LayoutINS5_IJSB_SB_SB_EEENS5_IJNSA_ILi0EEESV_SV_EEEEENS5_IJNS4_10UnderscoreESY_SY_EEEEENS4_23SM90_TMA_LOAD_MULTICASTENS4_14ComposedLayoutINS4_7SwizzleILi2ELi4ELi3EEENS4_18smem_ptr_flag_bitsILi16EEENST_INS5_IJNSA_ILi8EEESH_EEENS5_IJSH_SB_EEEEEEEvNS4_8identityENS4_13SM90_TMA_LOADES1B_vS1C_EENS_8epilogue10collective18CollectiveEpilogueINS1F_23Sm100TmaWarpSpecializedILi4ELi2ELi32ELb1ELb0EEEJSI_NS5_IJNST_ISF_SB_EES1K_EEESJ_SK_SJ_SK_NS1F_6fusion15FusionCallbacksIS1J_NS1M_17LinearCombinationISJ_fSJ_fLNS_15FloatRoundStyleE2EEESI_S1L_JEEENS4_5SM1004TMEM4LOAD26SM100_TMEM_LOAD_16dp256b8xES1D_NS12_INS13_ILi3ELi4ELi3EEES16_NST_INS5_IJS17_SF_EEENS5_IJSF_SB_EEEEEEENS4_17SM75_U32x4_LDSM_NENS4_14SM90_TMA_STOREES20_NS4_17SM90_U32x4_STSM_NENS4_39AutoVectorizingCopyWithAssumedAlignmentILi128EEEEEEvvEEEEvNT_6ParamsE --------------------------
	.section	.nv.shared._ZN7cutlass13device_kernelINS_4gemm6kernel13GemmUniversalIN4cute5tupleIJiiiiEEENS1_10collective13CollectiveMmaINS1_35MainloopSm100TmaUmmaWarpSpecializedILi9ELi2ELi4ENS5_IJNS4_1CILi1EEENSA_ILi4EEESB_EEEEENS5_IJNSA_ILi64EEENSA_ILi256EEENSA_ILi32EEEEEENS_10bfloat16_tENS5_IJlSB_lEEESJ_SK_NS4_8TiledMMAINS4_8MMA_AtomIJNS4_20SM100_MMA_F16BF16_SSISJ_SJ_fLi64ELi256ELNS4_4UMMA5MajorE0ELSP_0ELNSO_7ScaleInE0ELSQ_0EEEEEENS4_6LayoutINS5_IJSB_SB_SB_EEENS5_IJNSA_ILi0EEESV_SV_EEEEENS5_IJNS4_10UnderscoreESY_SY_EEEEENS4_23SM90_TMA_LOAD_MULTICASTENS4_14ComposedLayoutINS4_7SwizzleILi2ELi4ELi3EEENS4_18smem_ptr_flag_bitsILi16EEENST_INS5_IJNSA_ILi8EEESH_EEENS5_IJSH_SB_EEEEEEEvNS4_8identityENS4_13SM90_TMA_LOADES1B_vS1C_EENS_8epilogue10collective18CollectiveEpilogueINS1F_23Sm100TmaWarpSpecializedILi4ELi2ELi32ELb1ELb0EEEJSI_NS5_IJNST_ISF_SB_EES1K_EEESJ_SK_SJ_SK_NS1F_6fusion15FusionCallbacksIS1J_NS1M_17LinearCombinationISJ_fSJ_fLNS_15FloatRoundStyleE2EEESI_S1L_JEEENS4_5SM1004TMEM4LOAD26SM100_TMEM_LOAD_16dp256b8xES1D_NS12_INS13_ILi3ELi4ELi3EEES16_NST_INS5_IJS17_SF_EEENS5_IJSF_SB_EEEEEEENS4_17SM75_U32x4_LDSM_NENS4_14SM90_TMA_STOREES20_NS4_17SM90_U32x4_STSM_NENS4_39AutoVectorizingCopyWithAssumedAlignmentILi128EEEEEEvvEEEEvNT_6ParamsE,"aw",@nobits
	.sectionflags	@""
	.align	16
	.zero		1024


//--------------------- .nv.shared.reserved.0     --------------------------
	.section	.nv.shared.reserved.0,"aw",@nobits
	.weak		__nv_reservedSMEM_offset_0_alias
	.size		__nv_reservedSMEM_offset_0_alias, 0, 64
	.other		__nv_reservedSMEM_offset_0_alias,@"STO_CUDA_RESERVED_SHARED STV_DEFAULT"
__nv_reservedSMEM_offset_0_alias:
	.zero		0
.nv.shared.reserved.0:
	.zero		64
	.weak		__nv_reservedSMEM_tcgen05_partition
	.type		__nv_reservedSMEM_tcgen05_partition,@object
	.size		__nv_reservedSMEM_tcgen05_partition,(.L_0 - __nv_reservedSMEM_tcgen05_partition)
__nv_reservedSMEM_tcgen05_partition:
	.zero		32
.L_0:


//--------------------- .nv.global                --------------------------
	.section	.nv.global,"aw",@nobits
.nv.global:
	.type		_ZN40_INTERNAL_d7d99f79_4_k_cu_1683bc7c_180194cute1_E,@object
	.size		_ZN40_INTERNAL_d7d99f79_4_k_cu_1683bc7c_180194cute1_E,(_ZN40_INTERNAL_d7d99f79_4_k_cu_1683bc7c_180194cuda3std3__45__cpo6cbeginE - _ZN40_INTERNAL_d7d99f79_4_k_cu_1683bc7c_180194cute1_E)
_ZN40_INTERNAL_d7d99f79_4_k_cu_1683bc7c_180194cute1_E:
	.zero		1
	.type		_ZN40_INTERNAL_d7d99f79_4_k_cu_1683bc7c_180194cuda3std3__45__cpo6cbeginE,@object
	.size		_ZN40_INTERNAL_d7d99f79_4_k_cu_1683bc7c_180194cuda3std3__45__cpo6cbeginE,(_ZN40_INTERNAL_d7d99f79_4_k_cu_1683bc7c_180194cuda3std3__48in_placeE - _ZN40_INTERNAL_d7d99f79_4_k_cu_1683bc7c_180194cuda3std3__45__cpo6cbeginE)
_ZN40_INTERNAL_d7d99f79_4_k_cu_1683bc7c_180194cuda3std3__45__cpo6cbeginE:
	.zero		1
	.type		_ZN40_INTERNAL_d7d99f79_4_k_cu_1683bc7c_180194cuda3std3__48in_placeE,@object
	.size		_ZN40_INTERNAL_d7d99f79_4_k_cu_1683bc7c_180194cuda3std3__48in_placeE,(_ZN40_INTERNAL_d7d99f79_4_k_cu_1683bc7c_180194cuda3std6ranges3__45__cpo9iter_moveE - _ZN40_INTERNAL_d7d99f79_4_k_cu_1683bc7c_180194cuda3std3__48in_placeE)
_ZN40_INTERNAL_d7d99f79_4_k_cu_1683bc7c_180194cuda3std3__48in_placeE:
	.zero		1
	.type		_ZN40_INTERNAL_d7d99f79_4_k_cu_1683bc7c_180194cuda3std6ranges3__45__cpo9iter_moveE,@object
	.size		_ZN40_INTERNAL_d7d99f79_4_k_cu_1683bc7c_180194cuda3std6ranges3__45__cpo9iter_moveE,(_ZN40_INTERNAL_d7d99f79_4_k_cu_1683bc7c_180194cuda3std3__45__cpo5beginE - _ZN40_INTERNAL_d7d99f79_4_k_cu_1683bc7c_180194cuda3std6ranges3__45__cpo9iter_moveE)
_ZN40_INTERNAL_d7d99f79_4_k_cu_1683bc7c_180194cuda3std6ranges3__45__cpo9iter_moveE:
	.zero		1
	.type		_ZN40_INTERNAL_d7d99f79_4_k_cu_1683bc7c_180194cuda3std3__45__cpo5beginE,@object
	.size		_ZN40_INTERNAL_d7d99f79_4_k_cu_1683bc7c_180194cuda3std3__45__cpo5beginE,(_ZN40_INTERNAL_d7d99f79_4_k_cu_1683bc7c_180194cuda3std3__442_GLOBAL__N__d7d99f79_4_k_cu_1683bc7c_180196ignoreE - _ZN40_INTERNAL_d7d99f79_4_k_cu_1683bc7c_180194cuda3std3__45__cpo5beginE)
_ZN40_INTERNAL_d7d99f79_4_k_cu_1683bc7c_180194cuda3std3__45__cpo5beginE:
	.zero		1
	.type		_ZN40_INTERNAL_d7d99f79_4_k_cu_1683bc7c_180194cuda3std3__442_GLOBAL__N__d7d99f79_4_k_cu_1683bc7c_180196ignoreE,@object
	.size		_ZN40_INTERNAL_d7d99f79_4_k_cu_1683bc7c_180194cuda3std3__442_GLOBAL__N__d7d99f79_4_k_cu_1683bc7c_180196ignoreE,(_ZN40_INTERNAL_d7d99f79_4_k_cu_1683bc7c_180194cute7productE - _ZN40_INTERNAL_d7d99f79_4_k_cu_1683bc7c_180194cuda3std3__442_GLOBAL__N__d7d99f79_4_k_cu_1683bc7c_180196ignoreE)
_ZN40_INTERNAL_d7d99f79_4_k_cu_1683bc7c_180194cuda3std3__442_GLOBAL__N__d7d99f79_4_k_cu_1683bc7c_180196ignoreE:
	.zero		1
	.type		_ZN40_INTERNAL_d7d99f79_4_k_cu_1683bc7c_180194cute7productE,@object
	.size		_ZN40_INTERNAL_d7d99f79_4_k_cu_1683bc7c_180194cute7productE,(_ZN40_INTERNAL_d7d99f79_4_k_cu_1683bc7c_180194cuda3std3__45__cpo3endE - _ZN40_INTERNAL_d7d99f79_4_k_cu_1683bc7c_180194cute7productE)
_ZN40_INTERNAL_d7d99f79_4_k_cu_1683bc7c_180194cute7productE:
	.zero		1
	.type		_ZN40_INTERNAL_d7d99f79_4_k_cu_1683bc7c_180194cuda3std3__45__cpo3endE,@object
	.size		_ZN40_INTERNAL_d7d99f79_4_k_cu_1683bc7c_180194cuda3std3__45__cpo3endE,(_ZN40_INTERNAL_d7d99f79_4_k_cu_1683bc7c_180194cuda3std3__419piecewise_constructE - _ZN40_INTERNAL_d7d99f79_4_k_cu_1683bc7c_180194cuda3std3__45__cpo3endE)
_ZN40_INTERNAL_d7d99f79_4_k_cu_1683bc7c_180194cuda3std3__45__cpo3endE:
	.zero		1
	.type		_ZN40_INTERNAL_d7d99f79_4_k_cu_1683bc7c_180194cuda3std3__419piecewise_constructE,@object
	.size		_ZN40_INTERNAL_d7d99f79_4_k_cu_1683bc7c_180194cuda3std3__419piecewise_constructE,(_ZN40_INTERNAL_d7d99f79_4_k_cu_1683bc7c_180194cuda3std3__45__cpo4cendE - _ZN40_INTERNAL_d7d99f79_4_k_cu_1683bc7c_180194cuda3std3__419piecewise_constructE)
_ZN40_INTERNAL_d7d99f79_4_k_cu_1683bc7c_180194cuda3std3__419piecewise_constructE:
	.zero		1
	.type		_ZN40_INTERNAL_d7d99f79_4_k_cu_1683bc7c_180194cuda3std3__45__cpo4cendE,@object
	.size		_ZN40_INTERNAL_d7d99f79_4_k_cu_1683bc7c_180194cuda3std3__45__cpo4cendE,(_ZN40_INTERNAL_d7d99f79_4_k_cu_1683bc7c_180194cuda3std6ranges3__45__cpo4swapE - _ZN40_INTERNAL_d7d99f79_4_k_cu_1683bc7c_180194cuda3std3__45__cpo4cendE)
_ZN40_INTERNAL_d7d99f79_4_k_cu_1683bc7c_180194cuda3std3__45__cpo4cendE:
	.zero		1
	.type		_ZN40_INTERNAL_d7d99f79_4_k_cu_1683bc7c_180194cuda3std6ranges3__45__cpo4swapE,@object
	.size		_ZN40_INTERNAL_d7d99f79_4_k_cu_1683bc7c_180194cuda3std6ranges3__45__cpo4swapE,(.L_10 - _ZN40_INTERNAL_d7d99f79_4_k_cu_1683bc7c_180194cuda3std6ranges3__45__cpo4swapE)
_ZN40_INTERNAL_d7d99f79_4_k_cu_1683bc7c_180194cuda3std6ranges3__45__cpo4swapE:
	.zero		1
.L_10:


//--------------------- .nv.constant0._ZN7cutlass13device_kernelINS_4gemm6kernel13GemmUniversalIN4cute5tupleIJiiiiEEENS1_10collective13CollectiveMmaINS1_35MainloopSm100TmaUmmaWarpSpecializedILi9ELi2ELi4ENS5_IJNS4_1CILi1EEENSA_ILi4EEESB_EEEEENS5_IJNSA_ILi64EEENSA_ILi256EEENSA_ILi32EEEEEENS_10bfloat16_tENS5_IJlSB_lEEESJ_SK_NS4_8TiledMMAINS4_8MMA_AtomIJNS4_20SM100_MMA_F16BF16_SSISJ_SJ_fLi64ELi256ELNS4_4UMMA5MajorE0ELSP_0ELNSO_7ScaleInE0ELSQ_0EEEEEENS4_6LayoutINS5_IJSB_SB_SB_EEENS5_IJNSA_ILi0EEESV_SV_EEEEENS5_IJNS4_10UnderscoreESY_SY_EEEEENS4_23SM90_TMA_LOAD_MULTICASTENS4_14ComposedLayoutINS4_7SwizzleILi2ELi4ELi3EEENS4_18smem_ptr_flag_bitsILi16EEENST_INS5_IJNSA_ILi8EEESH_EEENS5_IJSH_SB_EEEEEEEvNS4_8identityENS4_13SM90_TMA_LOADES1B_vS1C_EENS_8epilogue10collective18CollectiveEpilogueINS1F_23Sm100TmaWarpSpecializedILi4ELi2ELi32ELb1ELb0EEEJSI_NS5_IJNST_ISF_SB_EES1K_EEESJ_SK_SJ_SK_NS1F_6fusion15FusionCallbacksIS1J_NS1M_17LinearCombinationISJ_fSJ_fLNS_15FloatRoundStyleE2EEESI_S1L_JEEENS4_5SM1004TMEM4LOAD26SM100_TMEM_LOAD_16dp256b8xES1D_NS12_INS13_ILi3ELi4ELi3EEES16_NST_INS5_IJS17_SF_EEENS5_IJSF_SB_EEEEEEENS4_17SM75_U32x4_LDSM_NENS4_14SM90_TMA_STOREES20_NS4_17SM90_U32x4_STSM_NENS4_39AutoVectorizingCopyWithAssumedAlignmentILi128EEEEEEvvEEEEvNT_6ParamsE --------------------------
	.section	.nv.constant0._ZN7cutlass13device_kernelINS_4gemm6kernel13GemmUniversalIN4cute5tupleIJiiiiEEENS1_10collective13CollectiveMmaINS1_35MainloopSm100TmaUmmaWarpSpecializedILi9ELi2ELi4ENS5_IJNS4_1CILi1EEENSA_ILi4EEESB_EEEEENS5_IJNSA_ILi64EEENSA_ILi256EEENSA_ILi32EEEEEENS_10bfloat16_tENS5_IJlSB_lEEESJ_SK_NS4_8TiledMMAINS4_8MMA_AtomIJNS4_20SM100_MMA_F16BF16_SSISJ_SJ_fLi64ELi256ELNS4_4UMMA5MajorE0ELSP_0ELNSO_7ScaleInE0ELSQ_0EEEEEENS4_6LayoutINS5_IJSB_SB_SB_EEENS5_IJNSA_ILi0EEESV_SV_EEEEENS5_IJNS4_10UnderscoreESY_SY_EEEEENS4_23SM90_TMA_LOAD_MULTICASTENS4_14ComposedLayoutINS4_7SwizzleILi2ELi4ELi3EEENS4_18smem_ptr_flag_bitsILi16EEENST_INS5_IJNSA_ILi8EEESH_EEENS5_IJSH_SB_EEEEEEEvNS4_8identityENS4_13SM90_TMA_LOADES1B_vS1C_EENS_8epilogue10collective18CollectiveEpilogueINS1F_23Sm100TmaWarpSpecializedILi4ELi2ELi32ELb1ELb0EEEJSI_NS5_IJNST_ISF_SB_EES1K_EEESJ_SK_SJ_SK_NS1F_6fusion15FusionCallbacksIS1J_NS1M_17LinearCombinationISJ_fSJ_fLNS_15FloatRoundStyleE2EEESI_S1L_JEEENS4_5SM1004TMEM4LOAD26SM100_TMEM_LOAD_16dp256b8xES1D_NS12_INS13_ILi3ELi4ELi3EEES16_NST_INS5_IJS17_SF_EEENS5_IJSF_SB_EEEEEEENS4_17SM75_U32x4_LDSM_NENS4_14SM90_TMA_STOREES20_NS4_17SM90_U32x4_STSM_NENS4_39AutoVectorizingCopyWithAssumedAlignmentILi128EEEEEEvvEEEEvNT_6ParamsE,"a",@progbits
	.sectionflags	@""
	.align	4
.nv.constant0._ZN7cutlass13device_kernelINS_4gemm6kernel13GemmUniversalIN4cute5tupleIJiiiiEEENS1_10collective13CollectiveMmaINS1_35MainloopSm100TmaUmmaWarpSpecializedILi9ELi2ELi4ENS5_IJNS4_1CILi1EEENSA_ILi4EEESB_EEEEENS5_IJNSA_ILi64EEENSA_ILi256EEENSA_ILi32EEEEEENS_10bfloat16_tENS5_IJlSB_lEEESJ_SK_NS4_8TiledMMAINS4_8MMA_AtomIJNS4_20SM100_MMA_F16BF16_SSISJ_SJ_fLi64ELi256ELNS4_4UMMA5MajorE0ELSP_0ELNSO_7ScaleInE0ELSQ_0EEEEEENS4_6LayoutINS5_IJSB_SB_SB_EEENS5_IJNSA_ILi0EEESV_SV_EEEEENS5_IJNS4_10UnderscoreESY_SY_EEEEENS4_23SM90_TMA_LOAD_MULTICASTENS4_14ComposedLayoutINS4_7SwizzleILi2ELi4ELi3EEENS4_18smem_ptr_flag_bitsILi16EEENST_INS5_IJNSA_ILi8EEESH_EEENS5_IJSH_SB_EEEEEEEvNS4_8identityENS4_13SM90_TMA_LOADES1B_vS1C_EENS_8epilogue10collective18CollectiveEpilogueINS1F_23Sm100TmaWarpSpecializedILi4ELi2ELi32ELb1ELb0EEEJSI_NS5_IJNST_ISF_SB_EES1K_EEESJ_SK_SJ_SK_NS1F_6fusion15FusionCallbacksIS1J_NS1M_17LinearCombinationISJ_fSJ_fLNS_15FloatRoundStyleE2EEESI_S1L_JEEENS4_5SM1004TMEM4LOAD26SM100_TMEM_LOAD_16dp256b8xES1D_NS12_INS13_ILi3ELi4ELi3EEES16_NST_INS5_IJS17_SF_EEENS5_IJSF_SB_EEEEEEENS4_17SM75_U32x4_LDSM_NENS4_14SM90_TMA_STOREES20_NS4_17SM90_U32x4_STSM_NENS4_39AutoVectorizingCopyWithAssumedAlignmentILi128EEEEEEvvEEEEvNT_6ParamsE:
	.zero		2944


//--------------------- SYMBOLS --------------------------

	.type		.nv.reservedSmem.offset0,@object
	.size		.nv.reservedSmem.offset0,0x4
	.type		.nv.reservedSmem.cap,@object
	.size		.nv.reservedSmem.cap,0x4
	.type		__assertfail,@function
